//
// Generated by NVIDIA NVVM Compiler
//
// Compiler Build ID: CL-36424714
// Cuda compilation tools, release 13.0, V13.0.88
// Based on NVVM 20.0.0
//

.version 9.0
.target sm_100
.address_size 64

	// .globl	_Z18initializeInteriorPfS_S_S_S_iifff

.visible .entry _Z18initializeInteriorPfS_S_S_S_iifff(
	.param .u64 .ptr .align 1 _Z18initializeInteriorPfS_S_S_S_iifff_param_0,
	.param .u64 .ptr .align 1 _Z18initializeInteriorPfS_S_S_S_iifff_param_1,
	.param .u64 .ptr .align 1 _Z18initializeInteriorPfS_S_S_S_iifff_param_2,
	.param .u64 .ptr .align 1 _Z18initializeInteriorPfS_S_S_S_iifff_param_3,
	.param .u64 .ptr .align 1 _Z18initializeInteriorPfS_S_S_S_iifff_param_4,
	.param .u32 _Z18initializeInteriorPfS_S_S_S_iifff_param_5,
	.param .u32 _Z18initializeInteriorPfS_S_S_S_iifff_param_6,
	.param .f32 _Z18initializeInteriorPfS_S_S_S_iifff_param_7,
	.param .f32 _Z18initializeInteriorPfS_S_S_S_iifff_param_8,
	.param .f32 _Z18initializeInteriorPfS_S_S_S_iifff_param_9
)
{
	.reg .pred 	%p<4>;
	.reg .b32 	%r<21>;
	.reg .b32 	%f<29>;
	.reg .b64 	%rd<13>;

	ld.param.u64 	%rd1, [_Z18initializeInteriorPfS_S_S_S_iifff_param_0];
	ld.param.u64 	%rd2, [_Z18initializeInteriorPfS_S_S_S_iifff_param_1];
	ld.param.u64 	%rd3, [_Z18initializeInteriorPfS_S_S_S_iifff_param_2];
	ld.param.u32 	%r6, [_Z18initializeInteriorPfS_S_S_S_iifff_param_5];
	ld.param.u32 	%r7, [_Z18initializeInteriorPfS_S_S_S_iifff_param_6];
	ld.param.f32 	%f1, [_Z18initializeInteriorPfS_S_S_S_iifff_param_7];
	ld.param.f32 	%f2, [_Z18initializeInteriorPfS_S_S_S_iifff_param_8];
	ld.param.f32 	%f3, [_Z18initializeInteriorPfS_S_S_S_iifff_param_9];
	mov.u32 	%r8, %ctaid.y;
	mov.u32 	%r9, %ntid.y;
	mov.u32 	%r10, %tid.y;
	mad.lo.s32 	%r1, %r8, %r9, %r10;
	add.s32 	%r2, %r1, 1;
	mov.u32 	%r11, %ctaid.x;
	mov.u32 	%r12, %ntid.x;
	mov.u32 	%r13, %tid.x;
	mad.lo.s32 	%r14, %r11, %r12, %r13;
	add.s32 	%r4, %r14, 1;
	add.s32 	%r15, %r7, 1;
	setp.ge.u32 	%p1, %r2, %r15;
	add.s32 	%r16, %r6, 1;
	setp.ge.u32 	%p2, %r4, %r16;
	or.pred  	%p3, %p1, %p2;
	@%p3 bra 	$L__BB0_2;
	cvta.to.global.u64 	%rd4, %rd1;
	cvta.to.global.u64 	%rd5, %rd2;
	cvta.to.global.u64 	%rd6, %rd3;
	add.s32 	%r17, %r6, 2;
	mad.lo.s32 	%r18, %r17, %r2, %r4;
	mul.f32 	%f4, %f3, 0fBF000000;
	fma.rn.f32 	%f5, %f1, 0f3F000000, %f4;
	cvt.rn.f32.u32 	%f6, %r14;
	fma.rn.f32 	%f7, %f1, %f6, %f5;
	fma.rn.f32 	%f8, %f2, 0f3F000000, %f4;
	cvt.rn.f32.u32 	%f9, %r1;
	fma.rn.f32 	%f10, %f2, %f9, %f8;
	mul.wide.u32 	%rd7, %r14, 4;
	add.s64 	%rd8, %rd4, %rd7;
	st.global.f32 	[%rd8], %f7;
	mul.wide.u32 	%rd9, %r1, 4;
	add.s64 	%rd10, %rd5, %rd9;
	st.global.f32 	[%rd10], %f10;
	mul.f32 	%f11, %f10, %f10;
	fma.rn.f32 	%f12, %f7, %f7, %f11;
	mul.f32 	%f13, %f12, 0fC0A00000;
	fma.rn.f32 	%f14, %f13, 0f3BBB989D, 0f3F000000;
	cvt.sat.f32.f32 	%f15, %f14;
	mov.f32 	%f16, 0f4B400001;
	mov.f32 	%f17, 0f437C0000;
	fma.rm.f32 	%f18, %f15, %f17, %f16;
	add.f32 	%f19, %f18, 0fCB40007F;
	neg.f32 	%f20, %f19;
	fma.rn.f32 	%f21, %f13, 0f3FB8AA3B, %f20;
	fma.rn.f32 	%f22, %f13, 0f32A57060, %f21;
	mov.b32 	%r19, %f18;
	shl.b32 	%r20, %r19, 23;
	mov.b32 	%f23, %r20;
	ex2.approx.ftz.f32 	%f24, %f22;
	mul.f32 	%f25, %f24, %f23;
	fma.rn.f32 	%f26, %f25, 0f3ECCCCCD, 0f3F800000;
	mul.wide.s32 	%rd11, %r18, 4;
	add.s64 	%rd12, %rd6, %rd11;
	ld.global.f32 	%f27, [%rd12];
	add.f32 	%f28, %f27, %f26;
	st.global.f32 	[%rd12], %f28;
$L__BB0_2:
	ret;

}
	// .globl	_Z13computeFluxesPfS_S_S_S_S_S_S_S_ii
.visible .entry _Z13computeFluxesPfS_S_S_S_S_S_S_S_ii(
	.param .u64 .ptr .align 1 _Z13computeFluxesPfS_S_S_S_S_S_S_S_ii_param_0,
	.param .u64 .ptr .align 1 _Z13computeFluxesPfS_S_S_S_S_S_S_S_ii_param_1,
	.param .u64 .ptr .align 1 _Z13computeFluxesPfS_S_S_S_S_S_S_S_ii_param_2,
	.param .u64 .ptr .align 1 _Z13computeFluxesPfS_S_S_S_S_S_S_S_ii_param_3,
	.param .u64 .ptr .align 1 _Z13computeFluxesPfS_S_S_S_S_S_S_S_ii_param_4,
	.param .u64 .ptr .align 1 _Z13computeFluxesPfS_S_S_S_S_S_S_S_ii_param_5,
	.param .u64 .ptr .align 1 _Z13computeFluxesPfS_S_S_S_S_S_S_S_ii_param_6,
	.param .u64 .ptr .align 1 _Z13computeFluxesPfS_S_S_S_S_S_S_S_ii_param_7,
	.param .u64 .ptr .align 1 _Z13computeFluxesPfS_S_S_S_S_S_S_S_ii_param_8,
	.param .u32 _Z13computeFluxesPfS_S_S_S_S_S_S_S_ii_param_9,
	.param .u32 _Z13computeFluxesPfS_S_S_S_S_S_S_S_ii_param_10
)
{
	.reg .pred 	%p<4>;
	.reg .b32 	%r<16>;
	.reg .b32 	%f<14>;
	.reg .b64 	%rd<33>;

	ld.param.u64 	%rd2, [_Z13computeFluxesPfS_S_S_S_S_S_S_S_ii_param_1];
	ld.param.u64 	%rd4, [_Z13computeFluxesPfS_S_S_S_S_S_S_S_ii_param_3];
	ld.param.u64 	%rd5, [_Z13computeFluxesPfS_S_S_S_S_S_S_S_ii_param_4];
	ld.param.u64 	%rd8, [_Z13computeFluxesPfS_S_S_S_S_S_S_S_ii_param_7];
	ld.param.u64 	%rd9, [_Z13computeFluxesPfS_S_S_S_S_S_S_S_ii_param_8];
	ld.param.u32 	%r2, [_Z13computeFluxesPfS_S_S_S_S_S_S_S_ii_param_9];
	ld.param.u32 	%r4, [_Z13computeFluxesPfS_S_S_S_S_S_S_S_ii_param_10];
	mov.u32 	%r5, %tid.y;
	mov.u32 	%r6, %ctaid.y;
	mov.u32 	%r7, %ntid.y;
	mad.lo.s32 	%r8, %r6, %r7, %r5;
	mov.u32 	%r9, %tid.x;
	mov.u32 	%r10, %ctaid.x;
	mov.u32 	%r11, %ntid.x;
	mad.lo.s32 	%r12, %r10, %r11, %r9;
	add.s32 	%r14, %r2, 2;
	mad.lo.s32 	%r1, %r14, %r8, %r12;
	add.s32 	%r15, %r4, 2;
	setp.ge.u32 	%p1, %r8, %r15;
	setp.ge.u32 	%p2, %r12, %r14;
	or.pred  	%p3, %p1, %p2;
	@%p3 bra 	$L__BB1_2;
	ld.param.u64 	%rd32, [_Z13computeFluxesPfS_S_S_S_S_S_S_S_ii_param_6];
	ld.param.u64 	%rd31, [_Z13computeFluxesPfS_S_S_S_S_S_S_S_ii_param_5];
	ld.param.u64 	%rd30, [_Z13computeFluxesPfS_S_S_S_S_S_S_S_ii_param_2];
	ld.param.u64 	%rd29, [_Z13computeFluxesPfS_S_S_S_S_S_S_S_ii_param_0];
	cvta.to.global.u64 	%rd10, %rd29;
	cvta.to.global.u64 	%rd11, %rd2;
	cvta.to.global.u64 	%rd12, %rd30;
	cvta.to.global.u64 	%rd13, %rd4;
	cvta.to.global.u64 	%rd14, %rd32;
	cvta.to.global.u64 	%rd15, %rd5;
	cvta.to.global.u64 	%rd16, %rd31;
	cvta.to.global.u64 	%rd17, %rd8;
	cvta.to.global.u64 	%rd18, %rd9;
	mul.wide.u32 	%rd19, %r1, 4;
	add.s64 	%rd20, %rd10, %rd19;
	ld.global.f32 	%f1, [%rd20];
	add.s64 	%rd21, %rd11, %rd19;
	ld.global.f32 	%f2, [%rd21];
	add.s64 	%rd22, %rd12, %rd19;
	ld.global.f32 	%f3, [%rd22];
	rcp.rn.f32 	%f4, %f1;
	mul.f32 	%f5, %f1, %f1;
	add.s64 	%rd23, %rd13, %rd19;
	st.global.f32 	[%rd23], %f2;
	add.s64 	%rd24, %rd14, %rd19;
	st.global.f32 	[%rd24], %f3;
	mul.f32 	%f6, %f2, %f2;
	mul.f32 	%f7, %f3, %f3;
	mul.f32 	%f8, %f2, %f3;
	mul.f32 	%f9, %f4, %f6;
	fma.rn.f32 	%f10, %f5, 0f409CF5C3, %f9;
	add.s64 	%rd25, %rd15, %rd19;
	st.global.f32 	[%rd25], %f10;
	mul.f32 	%f11, %f4, %f8;
	add.s64 	%rd26, %rd16, %rd19;
	st.global.f32 	[%rd26], %f11;
	add.s64 	%rd27, %rd17, %rd19;
	st.global.f32 	[%rd27], %f11;
	mul.f32 	%f12, %f4, %f7;
	fma.rn.f32 	%f13, %f5, 0f409CF5C3, %f12;
	add.s64 	%rd28, %rd18, %rd19;
	st.global.f32 	[%rd28], %f13;
$L__BB1_2:
	ret;

}
	// .globl	_Z16computeVariablesPfS_S_S_S_S_S_S_S_S_S_S_ffii
.visible .entry _Z16computeVariablesPfS_S_S_S_S_S_S_S_S_S_S_ffii(
	.param .u64 .ptr .align 1 _Z16computeVariablesPfS_S_S_S_S_S_S_S_S_S_S_ffii_param_0,
	.param .u64 .ptr .align 1 _Z16computeVariablesPfS_S_S_S_S_S_S_S_S_S_S_ffii_param_1,
	.param .u64 .ptr .align 1 _Z16computeVariablesPfS_S_S_S_S_S_S_S_S_S_S_ffii_param_2,
	.param .u64 .ptr .align 1 _Z16computeVariablesPfS_S_S_S_S_S_S_S_S_S_S_ffii_param_3,
	.param .u64 .ptr .align 1 _Z16computeVariablesPfS_S_S_S_S_S_S_S_S_S_S_ffii_param_4,
	.param .u64 .ptr .align 1 _Z16computeVariablesPfS_S_S_S_S_S_S_S_S_S_S_ffii_param_5,
	.param .u64 .ptr .align 1 _Z16computeVariablesPfS_S_S_S_S_S_S_S_S_S_S_ffii_param_6,
	.param .u64 .ptr .align 1 _Z16computeVariablesPfS_S_S_S_S_S_S_S_S_S_S_ffii_param_7,
	.param .u64 .ptr .align 1 _Z16computeVariablesPfS_S_S_S_S_S_S_S_S_S_S_ffii_param_8,
	.param .u64 .ptr .align 1 _Z16computeVariablesPfS_S_S_S_S_S_S_S_S_S_S_ffii_param_9,
	.param .u64 .ptr .align 1 _Z16computeVariablesPfS_S_S_S_S_S_S_S_S_S_S_ffii_param_10,
	.param .u64 .ptr .align 1 _Z16computeVariablesPfS_S_S_S_S_S_S_S_S_S_S_ffii_param_11,
	.param .f32 _Z16computeVariablesPfS_S_S_S_S_S_S_S_S_S_S_ffii_param_12,
	.param .f32 _Z16computeVariablesPfS_S_S_S_S_S_S_S_S_S_S_ffii_param_13,
	.param .u32 _Z16computeVariablesPfS_S_S_S_S_S_S_S_S_S_S_ffii_param_14,
	.param .u32 _Z16computeVariablesPfS_S_S_S_S_S_S_S_S_S_S_ffii_param_15
)
{
	.reg .pred 	%p<8>;
	.reg .b32 	%r<25>;
	.reg .b32 	%f<57>;
	.reg .b64 	%rd<60>;

	ld.param.u64 	%rd2, [_Z16computeVariablesPfS_S_S_S_S_S_S_S_S_S_S_ffii_param_1];
	ld.param.u64 	%rd4, [_Z16computeVariablesPfS_S_S_S_S_S_S_S_S_S_S_ffii_param_3];
	ld.param.u64 	%rd5, [_Z16computeVariablesPfS_S_S_S_S_S_S_S_S_S_S_ffii_param_4];
	ld.param.u64 	%rd6, [_Z16computeVariablesPfS_S_S_S_S_S_S_S_S_S_S_ffii_param_5];
	ld.param.u64 	%rd8, [_Z16computeVariablesPfS_S_S_S_S_S_S_S_S_S_S_ffii_param_7];
	ld.param.u64 	%rd9, [_Z16computeVariablesPfS_S_S_S_S_S_S_S_S_S_S_ffii_param_8];
	ld.param.u64 	%rd10, [_Z16computeVariablesPfS_S_S_S_S_S_S_S_S_S_S_ffii_param_9];
	ld.param.u64 	%rd11, [_Z16computeVariablesPfS_S_S_S_S_S_S_S_S_S_S_ffii_param_10];
	ld.param.u64 	%rd12, [_Z16computeVariablesPfS_S_S_S_S_S_S_S_S_S_S_ffii_param_11];
	ld.param.f32 	%f1, [_Z16computeVariablesPfS_S_S_S_S_S_S_S_S_S_S_ffii_param_12];
	ld.param.f32 	%f2, [_Z16computeVariablesPfS_S_S_S_S_S_S_S_S_S_S_ffii_param_13];
	ld.param.u32 	%r4, [_Z16computeVariablesPfS_S_S_S_S_S_S_S_S_S_S_ffii_param_14];
	ld.param.u32 	%r5, [_Z16computeVariablesPfS_S_S_S_S_S_S_S_S_S_S_ffii_param_15];
	mov.u32 	%r7, %tid.y;
	mov.u32 	%r8, %ctaid.y;
	mov.u32 	%r9, %ntid.y;
	mad.lo.s32 	%r10, %r8, %r9, %r7;
	mov.u32 	%r11, %tid.x;
	mov.u32 	%r12, %ctaid.x;
	mov.u32 	%r13, %ntid.x;
	mad.lo.s32 	%r14, %r12, %r13, %r11;
	setp.eq.s32 	%p1, %r10, 0;
	add.s32 	%r15, %r5, 1;
	setp.ge.u32 	%p2, %r10, %r15;
	setp.eq.s32 	%p3, %r14, 0;
	or.pred  	%p4, %p1, %p3;
	or.pred  	%p5, %p4, %p2;
	add.s32 	%r16, %r4, 1;
	setp.ge.u32 	%p6, %r14, %r16;
	or.pred  	%p7, %p5, %p6;
	@%p7 bra 	$L__BB2_2;
	ld.param.u64 	%rd59, [_Z16computeVariablesPfS_S_S_S_S_S_S_S_S_S_S_ffii_param_6];
	ld.param.u64 	%rd58, [_Z16computeVariablesPfS_S_S_S_S_S_S_S_S_S_S_ffii_param_2];
	ld.param.u64 	%rd57, [_Z16computeVariablesPfS_S_S_S_S_S_S_S_S_S_S_ffii_param_0];
	cvta.to.global.u64 	%rd13, %rd10;
	cvta.to.global.u64 	%rd14, %rd11;
	cvta.to.global.u64 	%rd15, %rd12;
	cvta.to.global.u64 	%rd16, %rd4;
	cvta.to.global.u64 	%rd17, %rd59;
	cvta.to.global.u64 	%rd18, %rd5;
	cvta.to.global.u64 	%rd19, %rd8;
	cvta.to.global.u64 	%rd20, %rd6;
	cvta.to.global.u64 	%rd21, %rd9;
	cvta.to.global.u64 	%rd22, %rd57;
	cvta.to.global.u64 	%rd23, %rd2;
	cvta.to.global.u64 	%rd24, %rd58;
	add.s32 	%r17, %r4, 2;
	mul.lo.s32 	%r18, %r17, %r10;
	add.s32 	%r19, %r18, %r14;
	add.s32 	%r20, %r19, -1;
	add.s32 	%r21, %r19, 1;
	sub.s32 	%r22, %r18, %r17;
	add.s32 	%r23, %r22, %r14;
	add.s32 	%r24, %r19, %r17;
	mul.wide.u32 	%rd25, %r20, 4;
	add.s64 	%rd26, %rd13, %rd25;
	ld.global.f32 	%f3, [%rd26];
	mul.wide.u32 	%rd27, %r21, 4;
	add.s64 	%rd28, %rd13, %rd27;
	ld.global.f32 	%f4, [%rd28];
	mul.wide.u32 	%rd29, %r23, 4;
	add.s64 	%rd30, %rd13, %rd29;
	ld.global.f32 	%f5, [%rd30];
	mul.wide.u32 	%rd31, %r24, 4;
	add.s64 	%rd32, %rd13, %rd31;
	ld.global.f32 	%f6, [%rd32];
	add.s64 	%rd33, %rd14, %rd25;
	ld.global.f32 	%f7, [%rd33];
	add.s64 	%rd34, %rd14, %rd27;
	ld.global.f32 	%f8, [%rd34];
	add.s64 	%rd35, %rd14, %rd29;
	ld.global.f32 	%f9, [%rd35];
	add.s64 	%rd36, %rd14, %rd31;
	ld.global.f32 	%f10, [%rd36];
	add.s64 	%rd37, %rd15, %rd25;
	ld.global.f32 	%f11, [%rd37];
	add.s64 	%rd38, %rd15, %rd27;
	ld.global.f32 	%f12, [%rd38];
	add.s64 	%rd39, %rd15, %rd29;
	ld.global.f32 	%f13, [%rd39];
	add.s64 	%rd40, %rd15, %rd31;
	ld.global.f32 	%f14, [%rd40];
	add.s64 	%rd41, %rd16, %rd25;
	ld.global.f32 	%f15, [%rd41];
	add.s64 	%rd42, %rd16, %rd27;
	ld.global.f32 	%f16, [%rd42];
	add.s64 	%rd43, %rd17, %rd29;
	ld.global.f32 	%f17, [%rd43];
	add.s64 	%rd44, %rd17, %rd31;
	ld.global.f32 	%f18, [%rd44];
	add.s64 	%rd45, %rd18, %rd25;
	ld.global.f32 	%f19, [%rd45];
	add.s64 	%rd46, %rd18, %rd27;
	ld.global.f32 	%f20, [%rd46];
	add.s64 	%rd47, %rd19, %rd29;
	ld.global.f32 	%f21, [%rd47];
	add.s64 	%rd48, %rd19, %rd31;
	ld.global.f32 	%f22, [%rd48];
	add.s64 	%rd49, %rd20, %rd25;
	ld.global.f32 	%f23, [%rd49];
	add.s64 	%rd50, %rd20, %rd27;
	ld.global.f32 	%f24, [%rd50];
	add.s64 	%rd51, %rd21, %rd29;
	ld.global.f32 	%f25, [%rd51];
	add.s64 	%rd52, %rd21, %rd31;
	ld.global.f32 	%f26, [%rd52];
	add.f32 	%f27, %f3, %f4;
	add.f32 	%f28, %f27, %f5;
	add.f32 	%f29, %f28, %f6;
	mul.f32 	%f30, %f29, 0f3E800000;
	sub.f32 	%f31, %f16, %f15;
	mul.f32 	%f32, %f1, %f31;
	sub.f32 	%f33, %f30, %f32;
	sub.f32 	%f34, %f18, %f17;
	mul.f32 	%f35, %f2, %f34;
	sub.f32 	%f36, %f33, %f35;
	mul.wide.u32 	%rd53, %r19, 4;
	add.s64 	%rd54, %rd22, %rd53;
	st.global.f32 	[%rd54], %f36;
	add.f32 	%f37, %f7, %f8;
	add.f32 	%f38, %f37, %f9;
	add.f32 	%f39, %f38, %f10;
	mul.f32 	%f40, %f39, 0f3E800000;
	sub.f32 	%f41, %f20, %f19;
	mul.f32 	%f42, %f1, %f41;
	sub.f32 	%f43, %f40, %f42;
	sub.f32 	%f44, %f22, %f21;
	mul.f32 	%f45, %f2, %f44;
	sub.f32 	%f46, %f43, %f45;
	add.s64 	%rd55, %rd23, %rd53;
	st.global.f32 	[%rd55], %f46;
	add.f32 	%f47, %f11, %f12;
	add.f32 	%f48, %f47, %f13;
	add.f32 	%f49, %f48, %f14;
	mul.f32 	%f50, %f49, 0f3E800000;
	sub.f32 	%f51, %f24, %f23;
	mul.f32 	%f52, %f1, %f51;
	sub.f32 	%f53, %f50, %f52;
	sub.f32 	%f54, %f26, %f25;
	mul.f32 	%f55, %f2, %f54;
	sub.f32 	%f56, %f53, %f55;
	add.s64 	%rd56, %rd24, %rd53;
	st.global.f32 	[%rd56], %f56;
$L__BB2_2:
	ret;

}
	// .globl	_Z15updateVariablesPfS_S_S_S_S_ii
.visible .entry _Z15updateVariablesPfS_S_S_S_S_ii(
	.param .u64 .ptr .align 1 _Z15updateVariablesPfS_S_S_S_S_ii_param_0,
	.param .u64 .ptr .align 1 _Z15updateVariablesPfS_S_S_S_S_ii_param_1,
	.param .u64 .ptr .align 1 _Z15updateVariablesPfS_S_S_S_S_ii_param_2,
	.param .u64 .ptr .align 1 _Z15updateVariablesPfS_S_S_S_S_ii_param_3,
	.param .u64 .ptr .align 1 _Z15updateVariablesPfS_S_S_S_S_ii_param_4,
	.param .u64 .ptr .align 1 _Z15updateVariablesPfS_S_S_S_S_ii_param_5,
	.param .u32 _Z15updateVariablesPfS_S_S_S_S_ii_param_6,
	.param .u32 _Z15updateVariablesPfS_S_S_S_S_ii_param_7
)
{
	.reg .pred 	%p<8>;
	.reg .b32 	%r<19>;
	.reg .b32 	%f<4>;
	.reg .b64 	%rd<20>;

	ld.param.u64 	%rd1, [_Z15updateVariablesPfS_S_S_S_S_ii_param_0];
	ld.param.u64 	%rd2, [_Z15updateVariablesPfS_S_S_S_S_ii_param_1];
	ld.param.u64 	%rd3, [_Z15updateVariablesPfS_S_S_S_S_ii_param_2];
	ld.param.u64 	%rd4, [_Z15updateVariablesPfS_S_S_S_S_ii_param_3];
	ld.param.u64 	%rd5, [_Z15updateVariablesPfS_S_S_S_S_ii_param_4];
	ld.param.u64 	%rd6, [_Z15updateVariablesPfS_S_S_S_S_ii_param_5];
	ld.param.u32 	%r4, [_Z15updateVariablesPfS_S_S_S_S_ii_param_6];
	ld.param.u32 	%r5, [_Z15updateVariablesPfS_S_S_S_S_ii_param_7];
	mov.u32 	%r7, %tid.y;
	mov.u32 	%r8, %ctaid.y;
	mov.u32 	%r9, %ntid.y;
	mad.lo.s32 	%r10, %r8, %r9, %r7;
	mov.u32 	%r11, %tid.x;
	mov.u32 	%r12, %ctaid.x;
	mov.u32 	%r13, %ntid.x;
	mad.lo.s32 	%r14, %r12, %r13, %r11;
	setp.eq.s32 	%p1, %r10, 0;
	add.s32 	%r15, %r5, 1;
	setp.ge.u32 	%p2, %r10, %r15;
	setp.eq.s32 	%p3, %r14, 0;
	or.pred  	%p4, %p1, %p3;
	or.pred  	%p5, %p4, %p2;
	add.s32 	%r16, %r4, 1;
	setp.ge.u32 	%p6, %r14, %r16;
	or.pred  	%p7, %p5, %p6;
	@%p7 bra 	$L__BB3_2;
	cvta.to.global.u64 	%rd7, %rd4;
	cvta.to.global.u64 	%rd8, %rd1;
	cvta.to.global.u64 	%rd9, %rd5;
	cvta.to.global.u64 	%rd10, %rd2;
	cvta.to.global.u64 	%rd11, %rd6;
	cvta.to.global.u64 	%rd12, %rd3;
	add.s32 	%r17, %r4, 2;
	mad.lo.s32 	%r18, %r17, %r10, %r14;
	mul.wide.u32 	%rd13, %r18, 4;
	add.s64 	%rd14, %rd7, %rd13;
	ld.global.f32 	%f1, [%rd14];
	add.s64 	%rd15, %rd8, %rd13;
	st.global.f32 	[%rd15], %f1;
	add.s64 	%rd16, %rd9, %rd13;
	ld.global.f32 	%f2, [%rd16];
	add.s64 	%rd17, %rd10, %rd13;
	st.global.f32 	[%rd17], %f2;
	add.s64 	%rd18, %rd11, %rd13;
	ld.global.f32 	%f3, [%rd18];
	add.s64 	%rd19, %rd12, %rd13;
	st.global.f32 	[%rd19], %f3;
$L__BB3_2:
	ret;

}
	// .globl	_Z17applyLeftBoundaryPfS_S_ii
.visible .entry _Z17applyLeftBoundaryPfS_S_ii(
	.param .u64 .ptr .align 1 _Z17applyLeftBoundaryPfS_S_ii_param_0,
	.param .u64 .ptr .align 1 _Z17applyLeftBoundaryPfS_S_ii_param_1,
	.param .u64 .ptr .align 1 _Z17applyLeftBoundaryPfS_S_ii_param_2,
	.param .u32 _Z17applyLeftBoundaryPfS_S_ii_param_3,
	.param .u32 _Z17applyLeftBoundaryPfS_S_ii_param_4
)
{
	.reg .pred 	%p<4>;
	.reg .b32 	%r<9>;
	.reg .b32 	%f<5>;
	.reg .b64 	%rd<11>;

	ld.param.u64 	%rd1, [_Z17applyLeftBoundaryPfS_S_ii_param_0];
	ld.param.u64 	%rd2, [_Z17applyLeftBoundaryPfS_S_ii_param_1];
	ld.param.u64 	%rd3, [_Z17applyLeftBoundaryPfS_S_ii_param_2];
	ld.param.u32 	%r2, [_Z17applyLeftBoundaryPfS_S_ii_param_3];
	ld.param.u32 	%r3, [_Z17applyLeftBoundaryPfS_S_ii_param_4];
	mov.u32 	%r4, %tid.x;
	mov.u32 	%r5, %ctaid.x;
	mov.u32 	%r6, %ntid.x;
	mad.lo.s32 	%r1, %r5, %r6, %r4;
	setp.lt.s32 	%p1, %r1, 1;
	setp.gt.s32 	%p2, %r1, %r3;
	or.pred  	%p3, %p1, %p2;
	@%p3 bra 	$L__BB4_2;
	cvta.to.global.u64 	%rd4, %rd1;
	cvta.to.global.u64 	%rd5, %rd2;
	cvta.to.global.u64 	%rd6, %rd3;
	add.s32 	%r7, %r2, 2;
	mul.lo.s32 	%r8, %r7, %r1;
	mul.wide.s32 	%rd7, %r8, 4;
	add.s64 	%rd8, %rd4, %rd7;
	ld.global.f32 	%f1, [%rd8+4];
	add.s64 	%rd9, %rd5, %rd7;
	ld.global.f32 	%f2, [%rd9+4];
	add.s64 	%rd10, %rd6, %rd7;
	ld.global.f32 	%f3, [%rd10+4];
	st.global.f32 	[%rd8], %f1;
	neg.f32 	%f4, %f2;
	st.global.f32 	[%rd9], %f4;
	st.global.f32 	[%rd10], %f3;
$L__BB4_2:
	ret;

}
	// .globl	_Z18applyRightBoundaryPfS_S_ii
.visible .entry _Z18applyRightBoundaryPfS_S_ii(
	.param .u64 .ptr .align 1 _Z18applyRightBoundaryPfS_S_ii_param_0,
	.param .u64 .ptr .align 1 _Z18applyRightBoundaryPfS_S_ii_param_1,
	.param .u64 .ptr .align 1 _Z18applyRightBoundaryPfS_S_ii_param_2,
	.param .u32 _Z18applyRightBoundaryPfS_S_ii_param_3,
	.param .u32 _Z18applyRightBoundaryPfS_S_ii_param_4
)
{
	.reg .pred 	%p<4>;
	.reg .b32 	%r<9>;
	.reg .b32 	%f<5>;
	.reg .b64 	%rd<11>;

	ld.param.u64 	%rd1, [_Z18applyRightBoundaryPfS_S_ii_param_0];
	ld.param.u64 	%rd2, [_Z18applyRightBoundaryPfS_S_ii_param_1];
	ld.param.u64 	%rd3, [_Z18applyRightBoundaryPfS_S_ii_param_2];
	ld.param.u32 	%r2, [_Z18applyRightBoundaryPfS_S_ii_param_3];
	ld.param.u32 	%r3, [_Z18applyRightBoundaryPfS_S_ii_param_4];
	mov.u32 	%r4, %tid.x;
	mov.u32 	%r5, %ctaid.x;
	mov.u32 	%r6, %ntid.x;
	mad.lo.s32 	%r1, %r5, %r6, %r4;
	setp.lt.s32 	%p1, %r1, 1;
	setp.gt.s32 	%p2, %r1, %r3;
	or.pred  	%p3, %p1, %p2;
	@%p3 bra 	$L__BB5_2;
	cvta.to.global.u64 	%rd4, %rd1;
	cvta.to.global.u64 	%rd5, %rd2;
	cvta.to.global.u64 	%rd6, %rd3;
	add.s32 	%r7, %r2, 2;
	mad.lo.s32 	%r8, %r7, %r1, %r2;
	mul.wide.s32 	%rd7, %r8, 4;
	add.s64 	%rd8, %rd4, %rd7;
	ld.global.f32 	%f1, [%rd8];
	add.s64 	%rd9, %rd5, %rd7;
	ld.global.f32 	%f2, [%rd9];
	add.s64 	%rd10, %rd6, %rd7;
	ld.global.f32 	%f3, [%rd10];
	st.global.f32 	[%rd8+4], %f1;
	neg.f32 	%f4, %f2;
	st.global.f32 	[%rd9+4], %f4;
	st.global.f32 	[%rd10+4], %f3;
$L__BB5_2:
	ret;

}
	// .globl	_Z19applyBottomBoundaryPfS_S_ii
.visible .entry _Z19applyBottomBoundaryPfS_S_ii(
	.param .u64 .ptr .align 1 _Z19applyBottomBoundaryPfS_S_ii_param_0,
	.param .u64 .ptr .align 1 _Z19applyBottomBoundaryPfS_S_ii_param_1,
	.param .u64 .ptr .align 1 _Z19applyBottomBoundaryPfS_S_ii_param_2,
	.param .u32 _Z19applyBottomBoundaryPfS_S_ii_param_3,
	.param .u32 _Z19applyBottomBoundaryPfS_S_ii_param_4
)
{
	.reg .pred 	%p<4>;
	.reg .b32 	%r<8>;
	.reg .b32 	%f<5>;
	.reg .b64 	%rd<15>;

	ld.param.u64 	%rd1, [_Z19applyBottomBoundaryPfS_S_ii_param_0];
	ld.param.u64 	%rd2, [_Z19applyBottomBoundaryPfS_S_ii_param_1];
	ld.param.u64 	%rd3, [_Z19applyBottomBoundaryPfS_S_ii_param_2];
	ld.param.u32 	%r2, [_Z19applyBottomBoundaryPfS_S_ii_param_3];
	mov.u32 	%r3, %tid.x;
	mov.u32 	%r4, %ctaid.x;
	mov.u32 	%r5, %ntid.x;
	mad.lo.s32 	%r1, %r4, %r5, %r3;
	setp.lt.s32 	%p1, %r1, 1;
	setp.gt.s32 	%p2, %r1, %r2;
	or.pred  	%p3, %p1, %p2;
	@%p3 bra 	$L__BB6_2;
	cvta.to.global.u64 	%rd4, %rd1;
	cvta.to.global.u64 	%rd5, %rd2;
	cvta.to.global.u64 	%rd6, %rd3;
	add.s32 	%r6, %r1, %r2;
	add.s32 	%r7, %r6, 2;
	mul.wide.s32 	%rd7, %r7, 4;
	add.s64 	%rd8, %rd4, %rd7;
	ld.global.f32 	%f1, [%rd8];
	add.s64 	%rd9, %rd5, %rd7;
	ld.global.f32 	%f2, [%rd9];
	add.s64 	%rd10, %rd6, %rd7;
	ld.global.f32 	%f3, [%rd10];
	mul.wide.u32 	%rd11, %r1, 4;
	add.s64 	%rd12, %rd4, %rd11;
	st.global.f32 	[%rd12], %f1;
	add.s64 	%rd13, %rd5, %rd11;
	st.global.f32 	[%rd13], %f2;
	neg.f32 	%f4, %f3;
	add.s64 	%rd14, %rd6, %rd11;
	st.global.f32 	[%rd14], %f4;
$L__BB6_2:
	ret;

}
	// .globl	_Z16applyTopBoundaryPfS_S_ii
.visible .entry _Z16applyTopBoundaryPfS_S_ii(
	.param .u64 .ptr .align 1 _Z16applyTopBoundaryPfS_S_ii_param_0,
	.param .u64 .ptr .align 1 _Z16applyTopBoundaryPfS_S_ii_param_1,
	.param .u64 .ptr .align 1 _Z16applyTopBoundaryPfS_S_ii_param_2,
	.param .u32 _Z16applyTopBoundaryPfS_S_ii_param_3,
	.param .u32 _Z16applyTopBoundaryPfS_S_ii_param_4
)
{
	.reg .pred 	%p<4>;
	.reg .b32 	%r<9>;
	.reg .b32 	%f<5>;
	.reg .b64 	%rd<15>;

	ld.param.u64 	%rd1, [_Z16applyTopBoundaryPfS_S_ii_param_0];
	ld.param.u64 	%rd2, [_Z16applyTopBoundaryPfS_S_ii_param_1];
	ld.param.u64 	%rd3, [_Z16applyTopBoundaryPfS_S_ii_param_2];
	ld.param.u32 	%r2, [_Z16applyTopBoundaryPfS_S_ii_param_3];
	ld.param.u32 	%r3, [_Z16applyTopBoundaryPfS_S_ii_param_4];
	mov.u32 	%r4, %tid.x;
	mov.u32 	%r5, %ctaid.x;
	mov.u32 	%r6, %ntid.x;
	mad.lo.s32 	%r1, %r5, %r6, %r4;
	setp.lt.s32 	%p1, %r1, 1;
	setp.gt.s32 	%p2, %r1, %r2;
	or.pred  	%p3, %p1, %p2;
	@%p3 bra 	$L__BB7_2;
	cvta.to.global.u64 	%rd4, %rd1;
	cvta.to.global.u64 	%rd5, %rd2;
	cvta.to.global.u64 	%rd6, %rd3;
	add.s32 	%r7, %r2, 2;
	mad.lo.s32 	%r8, %r3, %r7, %r1;
	mul.wide.s32 	%rd7, %r8, 4;
	add.s64 	%rd8, %rd4, %rd7;
	ld.global.f32 	%f1, [%rd8];
	add.s64 	%rd9, %rd5, %rd7;
	ld.global.f32 	%f2, [%rd9];
	add.s64 	%rd10, %rd6, %rd7;
	ld.global.f32 	%f3, [%rd10];
	mul.wide.s32 	%rd11, %r7, 4;
	add.s64 	%rd12, %rd8, %rd11;
	st.global.f32 	[%rd12], %f1;
	add.s64 	%rd13, %rd9, %rd11;
	st.global.f32 	[%rd13], %f2;
	neg.f32 	%f4, %f3;
	add.s64 	%rd14, %rd10, %rd11;
	st.global.f32 	[%rd14], %f4;
$L__BB7_2:
	ret;

}


// ===== COMPILED SASS (sm_100) =====

	.target	sm_100

	.elftype	@"ET_EXEC"


//--------------------- .note.nv.tkinfo           --------------------------
	.section	.note.nv.tkinfo,"",@"SHT_NOTE"
	.sectionflags	@"SHF_NOTE_NV_TKINFO"
	.tkinfo
        /*0018*/ 	.word	0x00000002
        /*0030*/ 	.string	""
        /*0030*/ 	.string	"ptxas"
        /*0030*/ 	.string	"Cuda compilation tools, release 13.0, V13.0.88"
        /*0030*/ 	.string	"Build cuda_13.0.r13.0/compiler.36424714_0"
        /*0030*/ 	.string	"-arch sm_100 -m 64 "



//--------------------- .note.nv.cuinfo           --------------------------
	.section	.note.nv.cuinfo,"",@"SHT_NOTE"
	.sectionflags	@"SHF_NOTE_NV_CUINFO"
        /*0018*/ 	.short	0x0002
        /*001a*/ 	.short	0x0064
        /*001c*/ 	.short	0x0082
	.zero		2


//--------------------- .nv.info                  --------------------------
	.section	.nv.info,"",@"SHT_CUDA_INFO"
	.align	4


	//----- nvinfo : EIATTR_REGCOUNT
	.align		4
        /*0000*/ 	.byte	0x04, 0x2f
        /*0002*/ 	.short	(.L_1 - .L_0)
	.align		4
.L_0:
        /*0004*/ 	.word	index@(_Z18initializeInteriorPfS_S_S_S_iifff)
        /*0008*/ 	.word	0x00000016


	//----- nvinfo : EIATTR_FRAME_SIZE
	.align		4
.L_1:
        /*000c*/ 	.byte	0x04, 0x11
        /*000e*/ 	.short	(.L_3 - .L_2)
	.align		4
.L_2:
        /*0010*/ 	.word	index@(_Z18initializeInteriorPfS_S_S_S_iifff)
        /*0014*/ 	.word	0x00000000


	//----- nvinfo : EIATTR_REGCOUNT
	.align		4
.L_3:
        /*0018*/ 	.byte	0x04, 0x2f
        /*001a*/ 	.short	(.L_5 - .L_4)
	.align		4
.L_4:
        /*001c*/ 	.word	index@(_Z13computeFluxesPfS_S_S_S_S_S_S_S_ii)
        /*0020*/ 	.word	0x0000001a


	//----- nvinfo : EIATTR_FRAME_SIZE
	.align		4
.L_5:
        /*0024*/ 	.byte	0x04, 0x11
        /*0026*/ 	.short	(.L_7 - .L_6)
	.align		4
.L_6:
        /*0028*/ 	.word	index@($__internal_0_$__cuda_sm20_rcp_rn_f32_slowpath)
        /*002c*/ 	.word	0x00000000


	//----- nvinfo : EIATTR_FRAME_SIZE
	.align		4
.L_7:
        /*0030*/ 	.byte	0x04, 0x11
        /*0032*/ 	.short	(.L_9 - .L_8)
	.align		4
.L_8:
        /*0034*/ 	.word	index@(_Z13computeFluxesPfS_S_S_S_S_S_S_S_ii)
        /*0038*/ 	.word	0x00000000


	//----- nvinfo : EIATTR_REGCOUNT
	.align		4
.L_9:
        /*003c*/ 	.byte	0x04, 0x2f
        /*003e*/ 	.short	(.L_11 - .L_10)
	.align		4
.L_10:
        /*0040*/ 	.word	index@(_Z16computeVariablesPfS_S_S_S_S_S_S_S_S_S_S_ffii)
        /*0044*/ 	.word	0x00000020


	//----- nvinfo : EIATTR_FRAME_SIZE
	.align		4
.L_11:
        /*0048*/ 	.byte	0x04, 0x11
        /*004a*/ 	.short	(.L_13 - .L_12)
	.align		4
.L_12:
        /*004c*/ 	.word	index@(_Z16computeVariablesPfS_S_S_S_S_S_S_S_S_S_S_ffii)
        /*0050*/ 	.word	0x00000000


	//----- nvinfo : EIATTR_REGCOUNT
	.align		4
.L_13:
        /*0054*/ 	.byte	0x04, 0x2f
        /*0056*/ 	.short	(.L_15 - .L_14)
	.align		4
.L_14:
        /*0058*/ 	.word	index@(_Z15updateVariablesPfS_S_S_S_S_ii)
        /*005c*/ 	.word	0x00000012


	//----- nvinfo : EIATTR_FRAME_SIZE
	.align		4
.L_15:
        /*0060*/ 	.byte	0x04, 0x11
        /*0062*/ 	.short	(.L_17 - .L_16)
	.align		4
.L_16:
        /*0064*/ 	.word	index@(_Z15updateVariablesPfS_S_S_S_S_ii)
        /*0068*/ 	.word	0x00000000


	//----- nvinfo : EIATTR_REGCOUNT
	.align		4
.L_17:
        /*006c*/ 	.byte	0x04, 0x2f
        /*006e*/ 	.short	(.L_19 - .L_18)
	.align		4
.L_18:
        /*0070*/ 	.word	index@(_Z17applyLeftBoundaryPfS_S_ii)
        /*0074*/ 	.word	0x00000010


	//----- nvinfo : EIATTR_FRAME_SIZE
	.align		4
.L_19:
        /*0078*/ 	.byte	0x04, 0x11
        /*007a*/ 	.short	(.L_21 - .L_20)
	.align		4
.L_20:
        /*007c*/ 	.word	index@(_Z17applyLeftBoundaryPfS_S_ii)
        /*0080*/ 	.word	0x00000000


	//----- nvinfo : EIATTR_REGCOUNT
	.align		4
.L_21:
        /*0084*/ 	.byte	0x04, 0x2f
        /*0086*/ 	.short	(.L_23 - .L_22)
	.align		4
.L_22:
        /*0088*/ 	.word	index@(_Z18applyRightBoundaryPfS_S_ii)
        /*008c*/ 	.word	0x00000010


	//----- nvinfo : EIATTR_FRAME_SIZE
	.align		4
.L_23:
        /*0090*/ 	.byte	0x04, 0x11
        /*0092*/ 	.short	(.L_25 - .L_24)
	.align		4
.L_24:
        /*0094*/ 	.word	index@(_Z18applyRightBoundaryPfS_S_ii)
        /*0098*/ 	.word	0x00000000


	//----- nvinfo : EIATTR_REGCOUNT
	.align		4
.L_25:
        /*009c*/ 	.byte	0x04, 0x2f
        /*009e*/ 	.short	(.L_27 - .L_26)
	.align		4
.L_26:
        /*00a0*/ 	.word	index@(_Z19applyBottomBoundaryPfS_S_ii)
        /*00a4*/ 	.word	0x00000012


	//----- nvinfo : EIATTR_FRAME_SIZE
	.align		4
.L_27:
        /*00a8*/ 	.byte	0x04, 0x11
        /*00aa*/ 	.short	(.L_29 - .L_28)
	.align		4
.L_28:
        /*00ac*/ 	.word	index@(_Z19applyBottomBoundaryPfS_S_ii)
        /*00b0*/ 	.word	0x00000000


	//----- nvinfo : EIATTR_REGCOUNT
	.align		4
.L_29:
        /*00b4*/ 	.byte	0x04, 0x2f
        /*00b6*/ 	.short	(.L_31 - .L_30)
	.align		4
.L_30:
        /*00b8*/ 	.word	index@(_Z16applyTopBoundaryPfS_S_ii)
        /*00bc*/ 	.word	0x00000016


	//----- nvinfo : EIATTR_FRAME_SIZE
	.align		4
.L_31:
        /*00c0*/ 	.byte	0x04, 0x11
        /*00c2*/ 	.short	(.L_33 - .L_32)
	.align		4
.L_32:
        /*00c4*/ 	.word	index@(_Z16applyTopBoundaryPfS_S_ii)
        /*00c8*/ 	.word	0x00000000


	//----- nvinfo : EIATTR_MIN_STACK_SIZE
	.align		4
.L_33:
        /*00cc*/ 	.byte	0x04, 0x12
        /*00ce*/ 	.short	(.L_35 - .L_34)
	.align		4
.L_34:
        /*00d0*/ 	.word	index@(_Z16applyTopBoundaryPfS_S_ii)
        /*00d4*/ 	.word	0x00000000


	//----- nvinfo : EIATTR_MIN_STACK_SIZE
	.align		4
.L_35:
        /*00d8*/ 	.byte	0x04, 0x12
        /*00da*/ 	.short	(.L_37 - .L_36)
	.align		4
.L_36:
        /*00dc*/ 	.word	index@(_Z19applyBottomBoundaryPfS_S_ii)
        /*00e0*/ 	.word	0x00000000


	//----- nvinfo : EIATTR_MIN_STACK_SIZE
	.align		4
.L_37:
        /*00e4*/ 	.byte	0x04, 0x12
        /*00e6*/ 	.short	(.L_39 - .L_38)
	.align		4
.L_38:
        /*00e8*/ 	.word	index@(_Z18applyRightBoundaryPfS_S_ii)
        /*00ec*/ 	.word	0x00000000


	//----- nvinfo : EIATTR_MIN_STACK_SIZE
	.align		4
.L_39:
        /*00f0*/ 	.byte	0x04, 0x12
        /*00f2*/ 	.short	(.L_41 - .L_40)
	.align		4
.L_40:
        /*00f4*/ 	.word	index@(_Z17applyLeftBoundaryPfS_S_ii)
        /*00f8*/ 	.word	0x00000000


	//----- nvinfo : EIATTR_MIN_STACK_SIZE
	.align		4
.L_41:
        /*00fc*/ 	.byte	0x04, 0x12
        /*00fe*/ 	.short	(.L_43 - .L_42)
	.align		4
.L_42:
        /*0100*/ 	.word	index@(_Z15updateVariablesPfS_S_S_S_S_ii)
        /*0104*/ 	.word	0x00000000


	//----- nvinfo : EIATTR_MIN_STACK_SIZE
	.align		4
.L_43:
        /*0108*/ 	.byte	0x04, 0x12
        /*010a*/ 	.short	(.L_45 - .L_44)
	.align		4
.L_44:
        /*010c*/ 	.word	index@(_Z16computeVariablesPfS_S_S_S_S_S_S_S_S_S_S_ffii)
        /*0110*/ 	.word	0x00000000


	//----- nvinfo : EIATTR_MIN_STACK_SIZE
	.align		4
.L_45:
        /*0114*/ 	.byte	0x04, 0x12
        /*0116*/ 	.short	(.L_47 - .L_46)
	.align		4
.L_46:
        /*0118*/ 	.word	index@(_Z13computeFluxesPfS_S_S_S_S_S_S_S_ii)
        /*011c*/ 	.word	0x00000000


	//----- nvinfo : EIATTR_MIN_STACK_SIZE
	.align		4
.L_47:
        /*0120*/ 	.byte	0x04, 0x12
        /*0122*/ 	.short	(.L_49 - .L_48)
	.align		4
.L_48:
        /*0124*/ 	.word	index@(_Z18initializeInteriorPfS_S_S_S_iifff)
        /*0128*/ 	.word	0x00000000
.L_49:


//--------------------- .nv.compat                --------------------------
	.section	.nv.compat,"",@"SHT_CUDA_COMPAT_INFO"
	.align	4
        /*0000*/ 	.byte	0x02, 0x09, 0x00, 0x00, 0x02, 0x02, 0x01, 0x00, 0x02, 0x05, 0x05, 0x00, 0x03, 0x07, 0x01, 0x01
        /*0010*/ 	.byte	0x02, 0x03, 0x00, 0x00, 0x02, 0x06, 0x01, 0x00, 0x04, 0x0b, 0x08, 0x00, 0x09, 0x00, 0x00, 0x00
        /*0020*/ 	.byte	0x00, 0x00, 0x00, 0x00


//--------------------- .nv.info._Z16applyTopBoundaryPfS_S_ii --------------------------
	.section	.nv.info._Z16applyTopBoundaryPfS_S_ii,"",@"SHT_CUDA_INFO"
	.sectionflags	@""
	.align	4


	//----- nvinfo : EIATTR_CUDA_API_VERSION
	.align		4
        /*0000*/ 	.byte	0x04, 0x37
        /*0002*/ 	.short	(.L_51 - .L_50)
.L_50:
        /*0004*/ 	.word	0x00000082


	//----- nvinfo : EIATTR_KPARAM_INFO
	.align		4
.L_51:
        /*0008*/ 	.byte	0x04, 0x17
        /*000a*/ 	.short	(.L_53 - .L_52)
.L_52:
        /*000c*/ 	.word	0x00000000
        /*0010*/ 	.short	0x0004
        /*0012*/ 	.short	0x001c
        /*0014*/ 	.byte	0x00, 0xf0, 0x11, 0x00


	//----- nvinfo : EIATTR_KPARAM_INFO
	.align		4
.L_53:
        /*0018*/ 	.byte	0x04, 0x17
        /*001a*/ 	.short	(.L_55 - .L_54)
.L_54:
        /*001c*/ 	.word	0x00000000
        /*0020*/ 	.short	0x0003
        /*0022*/ 	.short	0x0018
        /*0024*/ 	.byte	0x00, 0xf0, 0x11, 0x00


	//----- nvinfo : EIATTR_KPARAM_INFO
	.align		4
.L_55:
        /*0028*/ 	.byte	0x04, 0x17
        /*002a*/ 	.short	(.L_57 - .L_56)
.L_56:
        /*002c*/ 	.word	0x00000000
        /*0030*/ 	.short	0x0002
        /*0032*/ 	.short	0x0010
        /*0034*/ 	.byte	0x00, 0xf5, 0x21, 0x00


	//----- nvinfo : EIATTR_KPARAM_INFO
	.align		4
.L_57:
        /*0038*/ 	.byte	0x04, 0x17
        /*003a*/ 	.short	(.L_59 - .L_58)
.L_58:
        /*003c*/ 	.word	0x00000000
        /*0040*/ 	.short	0x0001
        /*0042*/ 	.short	0x0008
        /*0044*/ 	.byte	0x00, 0xf5, 0x21, 0x00


	//----- nvinfo : EIATTR_KPARAM_INFO
	.align		4
.L_59:
        /*0048*/ 	.byte	0x04, 0x17
        /*004a*/ 	.short	(.L_61 - .L_60)
.L_60:
        /*004c*/ 	.word	0x00000000
        /*0050*/ 	.short	0x0000
        /*0052*/ 	.short	0x0000
        /*0054*/ 	.byte	0x00, 0xf5, 0x21, 0x00


	//----- nvinfo : EIATTR_SPARSE_MMA_MASK
	.align		4
.L_61:
        /*0058*/ 	.byte	0x03, 0x50
        /*005a*/ 	.short	0x0000


	//----- nvinfo : EIATTR_MAXREG_COUNT
	.align		4
        /*005c*/ 	.byte	0x03, 0x1b
        /*005e*/ 	.short	0x00ff


	//----- nvinfo : EIATTR_MERCURY_ISA_VERSION
	.align		4
        /*0060*/ 	.byte	0x03, 0x5f
        /*0062*/ 	.short	0x0101


	//----- nvinfo : EIATTR_VRC_CTA_INIT_COUNT
	.align		4
        /*0064*/ 	.byte	0x02, 0x4a
	.zero		1
	.zero		1


	//----- nvinfo : EIATTR_EXIT_INSTR_OFFSETS
	.align		4
        /*0068*/ 	.byte	0x04, 0x1c
        /*006a*/ 	.short	(.L_63 - .L_62)


	//   ....[0]....
.L_62:
        /*006c*/ 	.word	0x00000080


	//   ....[1]....
        /*0070*/ 	.word	0x000001d0


	//----- nvinfo : EIATTR_CBANK_PARAM_SIZE
	.align		4
.L_63:
        /*0074*/ 	.byte	0x03, 0x19
        /*0076*/ 	.short	0x0020


	//----- nvinfo : EIATTR_PARAM_CBANK
	.align		4
        /*0078*/ 	.byte	0x04, 0x0a
        /*007a*/ 	.short	(.L_65 - .L_64)
	.align		4
.L_64:
        /*007c*/ 	.word	index@(.nv.constant0._Z16applyTopBoundaryPfS_S_ii)
        /*0080*/ 	.short	0x0380
        /*0082*/ 	.short	0x0020


	//----- nvinfo : EIATTR_SW_WAR
	.align		4
.L_65:
        /*0084*/ 	.byte	0x04, 0x36
        /*0086*/ 	.short	(.L_67 - .L_66)
.L_66:
        /*0088*/ 	.word	0x00000008
.L_67:


//--------------------- .nv.info._Z19applyBottomBoundaryPfS_S_ii --------------------------
	.section	.nv.info._Z19applyBottomBoundaryPfS_S_ii,"",@"SHT_CUDA_INFO"
	.sectionflags	@""
	.align	4


	//----- nvinfo : EIATTR_CUDA_API_VERSION
	.align		4
        /*0000*/ 	.byte	0x04, 0x37
        /*0002*/ 	.short	(.L_69 - .L_68)
.L_68:
        /*0004*/ 	.word	0x00000082


	//----- nvinfo : EIATTR_KPARAM_INFO
	.align		4
.L_69:
        /*0008*/ 	.byte	0x04, 0x17
        /*000a*/ 	.short	(.L_71 - .L_70)
.L_70:
        /*000c*/ 	.word	0x00000000
        /*0010*/ 	.short	0x0004
        /*0012*/ 	.short	0x001c
        /*0014*/ 	.byte	0x00, 0xf0, 0x11, 0x00


	//----- nvinfo : EIATTR_KPARAM_INFO
	.align		4
.L_71:
        /*0018*/ 	.byte	0x04, 0x17
        /*001a*/ 	.short	(.L_73 - .L_72)
.L_72:
        /*001c*/ 	.word	0x00000000
        /*0020*/ 	.short	0x0003
        /*0022*/ 	.short	0x0018
        /*0024*/ 	.byte	0x00, 0xf0, 0x11, 0x00


	//----- nvinfo : EIATTR_KPARAM_INFO
	.align		4
.L_73:
        /*0028*/ 	.byte	0x04, 0x17
        /*002a*/ 	.short	(.L_75 - .L_74)
.L_74:
        /*002c*/ 	.word	0x00000000
        /*0030*/ 	.short	0x0002
        /*0032*/ 	.short	0x0010
        /*0034*/ 	.byte	0x00, 0xf5, 0x21, 0x00


	//----- nvinfo : EIATTR_KPARAM_INFO
	.align		4
.L_75:
        /*0038*/ 	.byte	0x04, 0x17
        /*003a*/ 	.short	(.L_77 - .L_76)
.L_76:
        /*003c*/ 	.word	0x00000000
        /*0040*/ 	.short	0x0001
        /*0042*/ 	.short	0x0008
        /*0044*/ 	.byte	0x00, 0xf5, 0x21, 0x00


	//----- nvinfo : EIATTR_KPARAM_INFO
	.align		4
.L_77:
        /*0048*/ 	.byte	0x04, 0x17
        /*004a*/ 	.short	(.L_79 - .L_78)
.L_78:
        /*004c*/ 	.word	0x00000000
        /*0050*/ 	.short	0x0000
        /*0052*/ 	.short	0x0000
        /*0054*/ 	.byte	0x00, 0xf5, 0x21, 0x00


	//----- nvinfo : EIATTR_SPARSE_MMA_MASK
	.align		4
.L_79:
        /*0058*/ 	.byte	0x03, 0x50
        /*005a*/ 	.short	0x0000


	//----- nvinfo : EIATTR_MAXREG_COUNT
	.align		4
        /*005c*/ 	.byte	0x03, 0x1b
        /*005e*/ 	.short	0x00ff


	//----- nvinfo : EIATTR_MERCURY_ISA_VERSION
	.align		4
        /*0060*/ 	.byte	0x03, 0x5f
        /*0062*/ 	.short	0x0101


	//----- nvinfo : EIATTR_VRC_CTA_INIT_COUNT
	.align		4
        /*0064*/ 	.byte	0x02, 0x4a
	.zero		1
	.zero		1


	//----- nvinfo : EIATTR_EXIT_INSTR_OFFSETS
	.align		4
        /*0068*/ 	.byte	0x04, 0x1c
        /*006a*/ 	.short	(.L_81 - .L_80)


	//   ....[0]....
.L_80:
        /*006c*/ 	.word	0x00000080


	//   ....[1]....
        /*0070*/ 	.word	0x000001b0


	//----- nvinfo : EIATTR_CBANK_PARAM_SIZE
	.align		4
.L_81:
        /*0074*/ 	.byte	0x03, 0x19
        /*0076*/ 	.short	0x0020


	//----- nvinfo : EIATTR_PARAM_CBANK
	.align		4
        /*0078*/ 	.byte	0x04, 0x0a
        /*007a*/ 	.short	(.L_83 - .L_82)
	.align		4
.L_82:
        /*007c*/ 	.word	index@(.nv.constant0._Z19applyBottomBoundaryPfS_S_ii)
        /*0080*/ 	.short	0x0380
        /*0082*/ 	.short	0x0020


	//----- nvinfo : EIATTR_SW_WAR
	.align		4
.L_83:
        /*0084*/ 	.byte	0x04, 0x36
        /*0086*/ 	.short	(.L_85 - .L_84)
.L_84:
        /*0088*/ 	.word	0x00000008
.L_85:


//--------------------- .nv.info._Z18applyRightBoundaryPfS_S_ii --------------------------
	.section	.nv.info._Z18applyRightBoundaryPfS_S_ii,"",@"SHT_CUDA_INFO"
	.sectionflags	@""
	.align	4


	//----- nvinfo : EIATTR_CUDA_API_VERSION
	.align		4
        /*0000*/ 	.byte	0x04, 0x37
        /*0002*/ 	.short	(.L_87 - .L_86)
.L_86:
        /*0004*/ 	.word	0x00000082


	//----- nvinfo : EIATTR_KPARAM_INFO
	.align		4
.L_87:
        /*0008*/ 	.byte	0x04, 0x17
        /*000a*/ 	.short	(.L_89 - .L_88)
.L_88:
        /*000c*/ 	.word	0x00000000
        /*0010*/ 	.short	0x0004
        /*0012*/ 	.short	0x001c
        /*0014*/ 	.byte	0x00, 0xf0, 0x11, 0x00


	//----- nvinfo : EIATTR_KPARAM_INFO
	.align		4
.L_89:
        /*0018*/ 	.byte	0x04, 0x17
        /*001a*/ 	.short	(.L_91 - .L_90)
.L_90:
        /*001c*/ 	.word	0x00000000
        /*0020*/ 	.short	0x0003
        /*0022*/ 	.short	0x0018
        /*0024*/ 	.byte	0x00, 0xf0, 0x11, 0x00


	//----- nvinfo : EIATTR_KPARAM_INFO
	.align		4
.L_91:
        /*0028*/ 	.byte	0x04, 0x17
        /*002a*/ 	.short	(.L_93 - .L_92)
.L_92:
        /*002c*/ 	.word	0x00000000
        /*0030*/ 	.short	0x0002
        /*0032*/ 	.short	0x0010
        /*0034*/ 	.byte	0x00, 0xf5, 0x21, 0x00


	//----- nvinfo : EIATTR_KPARAM_INFO
	.align		4
.L_93:
        /*0038*/ 	.byte	0x04, 0x17
        /*003a*/ 	.short	(.L_95 - .L_94)
.L_94:
        /*003c*/ 	.word	0x00000000
        /*0040*/ 	.short	0x0001
        /*0042*/ 	.short	0x0008
        /*0044*/ 	.byte	0x00, 0xf5, 0x21, 0x00


	//----- nvinfo : EIATTR_KPARAM_INFO
	.align		4
.L_95:
        /*0048*/ 	.byte	0x04, 0x17
        /*004a*/ 	.short	(.L_97 - .L_96)
.L_96:
        /*004c*/ 	.word	0x00000000
        /*0050*/ 	.short	0x0000
        /*0052*/ 	.short	0x0000
        /*0054*/ 	.byte	0x00, 0xf5, 0x21, 0x00


	//----- nvinfo : EIATTR_SPARSE_MMA_MASK
	.align		4
.L_97:
        /*0058*/ 	.byte	0x03, 0x50
        /*005a*/ 	.short	0x0000


	//----- nvinfo : EIATTR_MAXREG_COUNT
	.align		4
        /*005c*/ 	.byte	0x03, 0x1b
        /*005e*/ 	.short	0x00ff


	//----- nvinfo : EIATTR_MERCURY_ISA_VERSION
	.align		4
        /*0060*/ 	.byte	0x03, 0x5f
        /*0062*/ 	.short	0x0101


	//----- nvinfo : EIATTR_VRC_CTA_INIT_COUNT
	.align		4
        /*0064*/ 	.byte	0x02, 0x4a
	.zero		1
	.zero		1


	//----- nvinfo : EIATTR_EXIT_INSTR_OFFSETS
	.align		4
        /*0068*/ 	.byte	0x04, 0x1c
        /*006a*/ 	.short	(.L_99 - .L_98)


	//   ....[0]....
.L_98:
        /*006c*/ 	.word	0x00000080


	//   ....[1]....
        /*0070*/ 	.word	0x000001a0


	//----- nvinfo : EIATTR_CBANK_PARAM_SIZE
	.align		4
.L_99:
        /*0074*/ 	.byte	0x03, 0x19
        /*0076*/ 	.short	0x0020


	//----- nvinfo : EIATTR_PARAM_CBANK
	.align		4
        /*0078*/ 	.byte	0x04, 0x0a
        /*007a*/ 	.short	(.L_101 - .L_100)
	.align		4
.L_100:
        /*007c*/ 	.word	index@(.nv.constant0._Z18applyRightBoundaryPfS_S_ii)
        /*0080*/ 	.short	0x0380
        /*0082*/ 	.short	0x0020


	//----- nvinfo : EIATTR_SW_WAR
	.align		4
.L_101:
        /*0084*/ 	.byte	0x04, 0x36
        /*0086*/ 	.short	(.L_103 - .L_102)
.L_102:
        /*0088*/ 	.word	0x00000008
.L_103:


//--------------------- .nv.info._Z17applyLeftBoundaryPfS_S_ii --------------------------
	.section	.nv.info._Z17applyLeftBoundaryPfS_S_ii,"",@"SHT_CUDA_INFO"
	.sectionflags	@""
	.align	4


	//----- nvinfo : EIATTR_CUDA_API_VERSION
	.align		4
        /*0000*/ 	.byte	0x04, 0x37
        /*0002*/ 	.short	(.L_105 - .L_104)
.L_104:
        /*0004*/ 	.word	0x00000082


	//----- nvinfo : EIATTR_KPARAM_INFO
	.align		4
.L_105:
        /*0008*/ 	.byte	0x04, 0x17
        /*000a*/ 	.short	(.L_107 - .L_106)
.L_106:
        /*000c*/ 	.word	0x00000000
        /*0010*/ 	.short	0x0004
        /*0012*/ 	.short	0x001c
        /*0014*/ 	.byte	0x00, 0xf0, 0x11, 0x00


	//----- nvinfo : EIATTR_KPARAM_INFO
	.align		4
.L_107:
        /*0018*/ 	.byte	0x04, 0x17
        /*001a*/ 	.short	(.L_109 - .L_108)
.L_108:
        /*001c*/ 	.word	0x00000000
        /*0020*/ 	.short	0x0003
        /*0022*/ 	.short	0x0018
        /*0024*/ 	.byte	0x00, 0xf0, 0x11, 0x00


	//----- nvinfo : EIATTR_KPARAM_INFO
	.align		4
.L_109:
        /*0028*/ 	.byte	0x04, 0x17
        /*002a*/ 	.short	(.L_111 - .L_110)
.L_110:
        /*002c*/ 	.word	0x00000000
        /*0030*/ 	.short	0x0002
        /*0032*/ 	.short	0x0010
        /*0034*/ 	.byte	0x00, 0xf5, 0x21, 0x00


	//----- nvinfo : EIATTR_KPARAM_INFO
	.align		4
.L_111:
        /*0038*/ 	.byte	0x04, 0x17
        /*003a*/ 	.short	(.L_113 - .L_112)
.L_112:
        /*003c*/ 	.word	0x00000000
        /*0040*/ 	.short	0x0001
        /*0042*/ 	.short	0x0008
        /*0044*/ 	.byte	0x00, 0xf5, 0x21, 0x00


	//----- nvinfo : EIATTR_KPARAM_INFO
	.align		4
.L_113:
        /*0048*/ 	.byte	0x04, 0x17
        /*004a*/ 	.short	(.L_115 - .L_114)
.L_114:
        /*004c*/ 	.word	0x00000000
        /*0050*/ 	.short	0x0000
        /*0052*/ 	.short	0x0000
        /*0054*/ 	.byte	0x00, 0xf5, 0x21, 0x00


	//----- nvinfo : EIATTR_SPARSE_MMA_MASK
	.align		4
.L_115:
        /*0058*/ 	.byte	0x03, 0x50
        /*005a*/ 	.short	0x0000


	//----- nvinfo : EIATTR_MAXREG_COUNT
	.align		4
        /*005c*/ 	.byte	0x03, 0x1b
        /*005e*/ 	.short	0x00ff


	//----- nvinfo : EIATTR_MERCURY_ISA_VERSION
	.align		4
        /*0060*/ 	.byte	0x03, 0x5f
        /*0062*/ 	.short	0x0101


	//----- nvinfo : EIATTR_VRC_CTA_INIT_COUNT
	.align		4
        /*0064*/ 	.byte	0x02, 0x4a
	.zero		1
	.zero		1


	//----- nvinfo : EIATTR_EXIT_INSTR_OFFSETS
	.align		4
        /*0068*/ 	.byte	0x04, 0x1c
        /*006a*/ 	.short	(.L_117 - .L_116)


	//   ....[0]....
.L_116:
        /*006c*/ 	.word	0x00000080


	//   ....[1]....
        /*0070*/ 	.word	0x000001a0


	//----- nvinfo : EIATTR_CBANK_PARAM_SIZE
	.align		4
.L_117:
        /*0074*/ 	.byte	0x03, 0x19
        /*0076*/ 	.short	0x0020


	//----- nvinfo : EIATTR_PARAM_CBANK
	.align		4
        /*0078*/ 	.byte	0x04, 0x0a
        /*007a*/ 	.short	(.L_119 - .L_118)
	.align		4
.L_118:
        /*007c*/ 	.word	index@(.nv.constant0._Z17applyLeftBoundaryPfS_S_ii)
        /*0080*/ 	.short	0x0380
        /*0082*/ 	.short	0x0020


	//----- nvinfo : EIATTR_SW_WAR
	.align		4
.L_119:
        /*0084*/ 	.byte	0x04, 0x36
        /*0086*/ 	.short	(.L_121 - .L_120)
.L_120:
        /*0088*/ 	.word	0x00000008
.L_121:


//--------------------- .nv.info._Z15updateVariablesPfS_S_S_S_S_ii --------------------------
	.section	.nv.info._Z15updateVariablesPfS_S_S_S_S_ii,"",@"SHT_CUDA_INFO"
	.sectionflags	@""
	.align	4


	//----- nvinfo : EIATTR_CUDA_API_VERSION
	.align		4
        /*0000*/ 	.byte	0x04, 0x37
        /*0002*/ 	.short	(.L_123 - .L_122)
.L_122:
        /*0004*/ 	.word	0x00000082


	//----- nvinfo : EIATTR_KPARAM_INFO
	.align		4
.L_123:
        /*0008*/ 	.byte	0x04, 0x17
        /*000a*/ 	.short	(.L_125 - .L_124)
.L_124:
        /*000c*/ 	.word	0x00000000
        /*0010*/ 	.short	0x0007
        /*0012*/ 	.short	0x0034
        /*0014*/ 	.byte	0x00, 0xf0, 0x11, 0x00


	//----- nvinfo : EIATTR_KPARAM_INFO
	.align		4
.L_125:
        /*0018*/ 	.byte	0x04, 0x17
        /*001a*/ 	.short	(.L_127 - .L_126)
.L_126:
        /*001c*/ 	.word	0x00000000
        /*0020*/ 	.short	0x0006
        /*0022*/ 	.short	0x0030
        /*0024*/ 	.byte	0x00, 0xf0, 0x11, 0x00


	//----- nvinfo : EIATTR_KPARAM_INFO
	.align		4
.L_127:
        /*0028*/ 	.byte	0x04, 0x17
        /*002a*/ 	.short	(.L_129 - .L_128)
.L_128:
        /*002c*/ 	.word	0x00000000
        /*0030*/ 	.short	0x0005
        /*0032*/ 	.short	0x0028
        /*0034*/ 	.byte	0x00, 0xf5, 0x21, 0x00


	//----- nvinfo : EIATTR_KPARAM_INFO
	.align		4
.L_129:
        /*0038*/ 	.byte	0x04, 0x17
        /*003a*/ 	.short	(.L_131 - .L_130)
.L_130:
        /*003c*/ 	.word	0x00000000
        /*0040*/ 	.short	0x0004
        /*0042*/ 	.short	0x0020
        /*0044*/ 	.byte	0x00, 0xf5, 0x21, 0x00


	//----- nvinfo : EIATTR_KPARAM_INFO
	.align		4
.L_131:
        /*0048*/ 	.byte	0x04, 0x17
        /*004a*/ 	.short	(.L_133 - .L_132)
.L_132:
        /*004c*/ 	.word	0x00000000
        /*0050*/ 	.short	0x0003
        /*0052*/ 	.short	0x0018
        /*0054*/ 	.byte	0x00, 0xf5, 0x21, 0x00


	//----- nvinfo : EIATTR_KPARAM_INFO
	.align		4
.L_133:
        /*0058*/ 	.byte	0x04, 0x17
        /*005a*/ 	.short	(.L_135 - .L_134)
.L_134:
        /*005c*/ 	.word	0x00000000
        /*0060*/ 	.short	0x0002
        /*0062*/ 	.short	0x0010
        /*0064*/ 	.byte	0x00, 0xf5, 0x21, 0x00


	//----- nvinfo : EIATTR_KPARAM_INFO
	.align		4
.L_135:
        /*0068*/ 	.byte	0x04, 0x17
        /*006a*/ 	.short	(.L_137 - .L_136)
.L_136:
        /*006c*/ 	.word	0x00000000
        /*0070*/ 	.short	0x0001
        /*0072*/ 	.short	0x0008
        /*0074*/ 	.byte	0x00, 0xf5, 0x21, 0x00


	//----- nvinfo : EIATTR_KPARAM_INFO
	.align		4
.L_137:
        /*0078*/ 	.byte	0x04, 0x17
        /*007a*/ 	.short	(.L_139 - .L_138)
.L_138:
        /*007c*/ 	.word	0x00000000
        /*0080*/ 	.short	0x0000
        /*0082*/ 	.short	0x0000
        /*0084*/ 	.byte	0x00, 0xf5, 0x21, 0x00


	//----- nvinfo : EIATTR_SPARSE_MMA_MASK
	.align		4
.L_139:
        /*0088*/ 	.byte	0x03, 0x50
        /*008a*/ 	.short	0x0000


	//----- nvinfo : EIATTR_MAXREG_COUNT
	.align		4
        /*008c*/ 	.byte	0x03, 0x1b
        /*008e*/ 	.short	0x00ff


	//----- nvinfo : EIATTR_MERCURY_ISA_VERSION
	.align		4
        /*0090*/ 	.byte	0x03, 0x5f
        /*0092*/ 	.short	0x0101


	//----- nvinfo : EIATTR_VRC_CTA_INIT_COUNT
	.align		4
        /*0094*/ 	.byte	0x02, 0x4a
	.zero		1
	.zero		1


	//----- nvinfo : EIATTR_EXIT_INSTR_OFFSETS
	.align		4
        /*0098*/ 	.byte	0x04, 0x1c
        /*009a*/ 	.short	(.L_141 - .L_140)


	//   ....[0]....
.L_140:
        /*009c*/ 	.word	0x00000100


	//   ....[1]....
        /*00a0*/ 	.word	0x00000260


	//----- nvinfo : EIATTR_CBANK_PARAM_SIZE
	.align		4
.L_141:
        /*00a4*/ 	.byte	0x03, 0x19
        /*00a6*/ 	.short	0x0038


	//----- nvinfo : EIATTR_PARAM_CBANK
	.align		4
        /*00a8*/ 	.byte	0x04, 0x0a
        /*00aa*/ 	.short	(.L_143 - .L_142)
	.align		4
.L_142:
        /*00ac*/ 	.word	index@(.nv.constant0._Z15updateVariablesPfS_S_S_S_S_ii)
        /*00b0*/ 	.short	0x0380
        /*00b2*/ 	.short	0x0038


	//----- nvinfo : EIATTR_SW_WAR
	.align		4
.L_143:
        /*00b4*/ 	.byte	0x04, 0x36
        /*00b6*/ 	.short	(.L_145 - .L_144)
.L_144:
        /*00b8*/ 	.word	0x00000008
.L_145:


//--------------------- .nv.info._Z16computeVariablesPfS_S_S_S_S_S_S_S_S_S_S_ffii --------------------------
	.section	.nv.info._Z16computeVariablesPfS_S_S_S_S_S_S_S_S_S_S_ffii,"",@"SHT_CUDA_INFO"
	.sectionflags	@""
	.align	4


	//----- nvinfo : EIATTR_CUDA_API_VERSION
	.align		4
        /*0000*/ 	.byte	0x04, 0x37
        /*0002*/ 	.short	(.L_147 - .L_146)
.L_146:
        /*0004*/ 	.word	0x00000082


	//----- nvinfo : EIATTR_KPARAM_INFO
	.align		4
.L_147:
        /*0008*/ 	.byte	0x04, 0x17
        /*000a*/ 	.short	(.L_149 - .L_148)
.L_148:
        /*000c*/ 	.word	0x00000000
        /*0010*/ 	.short	0x000f
        /*0012*/ 	.short	0x006c
        /*0014*/ 	.byte	0x00, 0xf0, 0x11, 0x00


	//----- nvinfo : EIATTR_KPARAM_INFO
	.align		4
.L_149:
        /*0018*/ 	.byte	0x04, 0x17
        /*001a*/ 	.short	(.L_151 - .L_150)
.L_150:
        /*001c*/ 	.word	0x00000000
        /*0020*/ 	.short	0x000e
        /*0022*/ 	.short	0x0068
        /*0024*/ 	.byte	0x00, 0xf0, 0x11, 0x00


	//----- nvinfo : EIATTR_KPARAM_INFO
	.align		4
.L_151:
        /*0028*/ 	.byte	0x04, 0x17
        /*002a*/ 	.short	(.L_153 - .L_152)
.L_152:
        /*002c*/ 	.word	0x00000000
        /*0030*/ 	.short	0x000d
        /*0032*/ 	.short	0x0064
        /*0034*/ 	.byte	0x00, 0xf0, 0x11, 0x00


	//----- nvinfo : EIATTR_KPARAM_INFO
	.align		4
.L_153:
        /*0038*/ 	.byte	0x04, 0x17
        /*003a*/ 	.short	(.L_155 - .L_154)
.L_154:
        /*003c*/ 	.word	0x00000000
        /*0040*/ 	.short	0x000c
        /*0042*/ 	.short	0x0060
        /*0044*/ 	.byte	0x00, 0xf0, 0x11, 0x00


	//----- nvinfo : EIATTR_KPARAM_INFO
	.align		4
.L_155:
        /*0048*/ 	.byte	0x04, 0x17
        /*004a*/ 	.short	(.L_157 - .L_156)
.L_156:
        /*004c*/ 	.word	0x00000000
        /*0050*/ 	.short	0x000b
        /*0052*/ 	.short	0x0058
        /*0054*/ 	.byte	0x00, 0xf5, 0x21, 0x00


	//----- nvinfo : EIATTR_KPARAM_INFO
	.align		4
.L_157:
        /*0058*/ 	.byte	0x04, 0x17
        /*005a*/ 	.short	(.L_159 - .L_158)
.L_158:
        /*005c*/ 	.word	0x00000000
        /*0060*/ 	.short	0x000a
        /*0062*/ 	.short	0x0050
        /*0064*/ 	.byte	0x00, 0xf5, 0x21, 0x00


	//----- nvinfo : EIATTR_KPARAM_INFO
	.align		4
.L_159:
        /*0068*/ 	.byte	0x04, 0x17
        /*006a*/ 	.short	(.L_161 - .L_160)
.L_160:
        /*006c*/ 	.word	0x00000000
        /*0070*/ 	.short	0x0009
        /*0072*/ 	.short	0x0048
        /*0074*/ 	.byte	0x00, 0xf5, 0x21, 0x00


	//----- nvinfo : EIATTR_KPARAM_INFO
	.align		4
.L_161:
        /*0078*/ 	.byte	0x04, 0x17
        /*007a*/ 	.short	(.L_163 - .L_162)
.L_162:
        /*007c*/ 	.word	0x00000000
        /*0080*/ 	.short	0x0008
        /*0082*/ 	.short	0x0040
        /*0084*/ 	.byte	0x00, 0xf5, 0x21, 0x00


	//----- nvinfo : EIATTR_KPARAM_INFO
	.align		4
.L_163:
        /*0088*/ 	.byte	0x04, 0x17
        /*008a*/ 	.short	(.L_165 - .L_164)
.L_164:
        /*008c*/ 	.word	0x00000000
        /*0090*/ 	.short	0x0007
        /*0092*/ 	.short	0x0038
        /*0094*/ 	.byte	0x00, 0xf5, 0x21, 0x00


	//----- nvinfo : EIATTR_KPARAM_INFO
	.align		4
.L_165:
        /*0098*/ 	.byte	0x04, 0x17
        /*009a*/ 	.short	(.L_167 - .L_166)
.L_166:
        /*009c*/ 	.word	0x00000000
        /*00a0*/ 	.short	0x0006
        /*00a2*/ 	.short	0x0030
        /*00a4*/ 	.byte	0x00, 0xf5, 0x21, 0x00


	//----- nvinfo : EIATTR_KPARAM_INFO
	.align		4
.L_167:
        /*00a8*/ 	.byte	0x04, 0x17
        /*00aa*/ 	.short	(.L_169 - .L_168)
.L_168:
        /*00ac*/ 	.word	0x00000000
        /*00b0*/ 	.short	0x0005
        /*00b2*/ 	.short	0x0028
        /*00b4*/ 	.byte	0x00, 0xf5, 0x21, 0x00


	//----- nvinfo : EIATTR_KPARAM_INFO
	.align		4
.L_169:
        /*00b8*/ 	.byte	0x04, 0x17
        /*00ba*/ 	.short	(.L_171 - .L_170)
.L_170:
        /*00bc*/ 	.word	0x00000000
        /*00c0*/ 	.short	0x0004
        /*00c2*/ 	.short	0x0020
        /*00c4*/ 	.byte	0x00, 0xf5, 0x21, 0x00


	//----- nvinfo : EIATTR_KPARAM_INFO
	.align		4
.L_171:
        /*00c8*/ 	.byte	0x04, 0x17
        /*00ca*/ 	.short	(.L_173 - .L_172)
.L_172:
        /*00cc*/ 	.word	0x00000000
        /*00d0*/ 	.short	0x0003
        /*00d2*/ 	.short	0x0018
        /*00d4*/ 	.byte	0x00, 0xf5, 0x21, 0x00


	//----- nvinfo : EIATTR_KPARAM_INFO
	.align		4
.L_173:
        /*00d8*/ 	.byte	0x04, 0x17
        /*00da*/ 	.short	(.L_175 - .L_174)
.L_174:
        /*00dc*/ 	.word	0x00000000
        /*00e0*/ 	.short	0x0002
        /*00e2*/ 	.short	0x0010
        /*00e4*/ 	.byte	0x00, 0xf5, 0x21, 0x00


	//----- nvinfo : EIATTR_KPARAM_INFO
	.align		4
.L_175:
        /*00e8*/ 	.byte	0x04, 0x17
        /*00ea*/ 	.short	(.L_177 - .L_176)
.L_176:
        /*00ec*/ 	.word	0x00000000
        /*00f0*/ 	.short	0x0001
        /*00f2*/ 	.short	0x0008
        /*00f4*/ 	.byte	0x00, 0xf5, 0x21, 0x00


	//----- nvinfo : EIATTR_KPARAM_INFO
	.align		4
.L_177:
        /*00f8*/ 	.byte	0x04, 0x17
        /*00fa*/ 	.short	(.L_179 - .L_178)
.L_178:
        /*00fc*/ 	.word	0x00000000
        /*0100*/ 	.short	0x0000
        /*0102*/ 	.short	0x0000
        /*0104*/ 	.byte	0x00, 0xf5, 0x21, 0x00


	//----- nvinfo : EIATTR_SPARSE_MMA_MASK
	.align		4
.L_179:
        /*0108*/ 	.byte	0x03, 0x50
        /*010a*/ 	.short	0x0000


	//----- nvinfo : EIATTR_MAXREG_COUNT
	.align		4
        /*010c*/ 	.byte	0x03, 0x1b
        /*010e*/ 	.short	0x00ff


	//----- nvinfo : EIATTR_MERCURY_ISA_VERSION
	.align		4
        /*0110*/ 	.byte	0x03, 0x5f
        /*0112*/ 	.short	0x0101


	//----- nvinfo : EIATTR_VRC_CTA_INIT_COUNT
	.align		4
        /*0114*/ 	.byte	0x02, 0x4a
	.zero		1
	.zero		1


	//----- nvinfo : EIATTR_EXIT_INSTR_OFFSETS
	.align		4
        /*0118*/ 	.byte	0x04, 0x1c
        /*011a*/ 	.short	(.L_181 - .L_180)


	//   ....[0]....
.L_180:
        /*011c*/ 	.word	0x00000100


	//   ....[1]....
        /*0120*/ 	.word	0x00000740


	//----- nvinfo : EIATTR_CBANK_PARAM_SIZE
	.align		4
.L_181:
        /*0124*/ 	.byte	0x03, 0x19
        /*0126*/ 	.short	0x0070


	//----- nvinfo : EIATTR_PARAM_CBANK
	.align		4
        /*0128*/ 	.byte	0x04, 0x0a
        /*012a*/ 	.short	(.L_183 - .L_182)
	.align		4
.L_182:
        /*012c*/ 	.word	index@(.nv.constant0._Z16computeVariablesPfS_S_S_S_S_S_S_S_S_S_S_ffii)
        /*0130*/ 	.short	0x0380
        /*0132*/ 	.short	0x0070


	//----- nvinfo : EIATTR_SW_WAR
	.align		4
.L_183:
        /*0134*/ 	.byte	0x04, 0x36
        /*0136*/ 	.short	(.L_185 - .L_184)
.L_184:
        /*0138*/ 	.word	0x00000008
.L_185:


//--------------------- .nv.info._Z13computeFluxesPfS_S_S_S_S_S_S_S_ii --------------------------
	.section	.nv.info._Z13computeFluxesPfS_S_S_S_S_S_S_S_ii,"",@"SHT_CUDA_INFO"
	.sectionflags	@""
	.align	4


	//----- nvinfo : EIATTR_CUDA_API_VERSION
	.align		4
        /*0000*/ 	.byte	0x04, 0x37
        /*0002*/ 	.short	(.L_187 - .L_186)
.L_186:
        /*0004*/ 	.word	0x00000082


	//----- nvinfo : EIATTR_KPARAM_INFO
	.align		4
.L_187:
        /*0008*/ 	.byte	0x04, 0x17
        /*000a*/ 	.short	(.L_189 - .L_188)
.L_188:
        /*000c*/ 	.word	0x00000000
        /*0010*/ 	.short	0x000a
        /*0012*/ 	.short	0x004c
        /*0014*/ 	.byte	0x00, 0xf0, 0x11, 0x00


	//----- nvinfo : EIATTR_KPARAM_INFO
	.align		4
.L_189:
        /*0018*/ 	.byte	0x04, 0x17
        /*001a*/ 	.short	(.L_191 - .L_190)
.L_190:
        /*001c*/ 	.word	0x00000000
        /*0020*/ 	.short	0x0009
        /*0022*/ 	.short	0x0048
        /*0024*/ 	.byte	0x00, 0xf0, 0x11, 0x00


	//----- nvinfo : EIATTR_KPARAM_INFO
	.align		4
.L_191:
        /*0028*/ 	.byte	0x04, 0x17
        /*002a*/ 	.short	(.L_193 - .L_192)
.L_192:
        /*002c*/ 	.word	0x00000000
        /*0030*/ 	.short	0x0008
        /*0032*/ 	.short	0x0040
        /*0034*/ 	.byte	0x00, 0xf5, 0x21, 0x00


	//----- nvinfo : EIATTR_KPARAM_INFO
	.align		4
.L_193:
        /*0038*/ 	.byte	0x04, 0x17
        /*003a*/ 	.short	(.L_195 - .L_194)
.L_194:
        /*003c*/ 	.word	0x00000000
        /*0040*/ 	.short	0x0007
        /*0042*/ 	.short	0x0038
        /*0044*/ 	.byte	0x00, 0xf5, 0x21, 0x00


	//----- nvinfo : EIATTR_KPARAM_INFO
	.align		4
.L_195:
        /*0048*/ 	.byte	0x04, 0x17
        /*004a*/ 	.short	(.L_197 - .L_196)
.L_196:
        /*004c*/ 	.word	0x00000000
        /*0050*/ 	.short	0x0006
        /*0052*/ 	.short	0x0030
        /*0054*/ 	.byte	0x00, 0xf5, 0x21, 0x00


	//----- nvinfo : EIATTR_KPARAM_INFO
	.align		4
.L_197:
        /*0058*/ 	.byte	0x04, 0x17
        /*005a*/ 	.short	(.L_199 - .L_198)
.L_198:
        /*005c*/ 	.word	0x00000000
        /*0060*/ 	.short	0x0005
        /*0062*/ 	.short	0x0028
        /*0064*/ 	.byte	0x00, 0xf5, 0x21, 0x00


	//----- nvinfo : EIATTR_KPARAM_INFO
	.align		4
.L_199:
        /*0068*/ 	.byte	0x04, 0x17
        /*006a*/ 	.short	(.L_201 - .L_200)
.L_200:
        /*006c*/ 	.word	0x00000000
        /*0070*/ 	.short	0x0004
        /*0072*/ 	.short	0x0020
        /*0074*/ 	.byte	0x00, 0xf5, 0x21, 0x00


	//----- nvinfo : EIATTR_KPARAM_INFO
	.align		4
.L_201:
        /*0078*/ 	.byte	0x04, 0x17
        /*007a*/ 	.short	(.L_203 - .L_202)
.L_202:
        /*007c*/ 	.word	0x00000000
        /*0080*/ 	.short	0x0003
        /*0082*/ 	.short	0x0018
        /*0084*/ 	.byte	0x00, 0xf5, 0x21, 0x00


	//----- nvinfo : EIATTR_KPARAM_INFO
	.align		4
.L_203:
        /*0088*/ 	.byte	0x04, 0x17
        /*008a*/ 	.short	(.L_205 - .L_204)
.L_204:
        /*008c*/ 	.word	0x00000000
        /*0090*/ 	.short	0x0002
        /*0092*/ 	.short	0x0010
        /*0094*/ 	.byte	0x00, 0xf5, 0x21, 0x00


	//----- nvinfo : EIATTR_KPARAM_INFO
	.align		4
.L_205:
        /*0098*/ 	.byte	0x04, 0x17
        /*009a*/ 	.short	(.L_207 - .L_206)
.L_206:
        /*009c*/ 	.word	0x00000000
        /*00a0*/ 	.short	0x0001
        /*00a2*/ 	.short	0x0008
        /*00a4*/ 	.byte	0x00, 0xf5, 0x21, 0x00


	//----- nvinfo : EIATTR_KPARAM_INFO
	.align		4
.L_207:
        /*00a8*/ 	.byte	0x04, 0x17
        /*00aa*/ 	.short	(.L_209 - .L_208)
.L_208:
        /*00ac*/ 	.word	0x00000000
        /*00b0*/ 	.short	0x0000
        /*00b2*/ 	.short	0x0000
        /*00b4*/ 	.byte	0x00, 0xf5, 0x21, 0x00


	//----- nvinfo : EIATTR_SPARSE_MMA_MASK
	.align		4
.L_209:
        /*00b8*/ 	.byte	0x03, 0x50
        /*00ba*/ 	.short	0x0000


	//----- nvinfo : EIATTR_MAXREG_COUNT
	.align		4
        /*00bc*/ 	.byte	0x03, 0x1b
        /*00be*/ 	.short	0x00ff


	//----- nvinfo : EIATTR_MERCURY_ISA_VERSION
	.align		4
        /*00c0*/ 	.byte	0x03, 0x5f
        /*00c2*/ 	.short	0x0101


	//----- nvinfo : EIATTR_VRC_CTA_INIT_COUNT
	.align		4
        /*00c4*/ 	.byte	0x02, 0x4a
	.zero		1
	.zero		1


	//----- nvinfo : EIATTR_EXIT_INSTR_OFFSETS
	.align		4
        /*00c8*/ 	.byte	0x04, 0x1c
        /*00ca*/ 	.short	(.L_211 - .L_210)


	//   ....[0]....
.L_210:
        /*00cc*/ 	.word	0x000000f0


	//   ....[1]....
        /*00d0*/ 	.word	0x00000420


	//----- nvinfo : EIATTR_CRS_STACK_SIZE
	.align		4
.L_211:
        /*00d4*/ 	.byte	0x04, 0x1e
        /*00d6*/ 	.short	(.L_213 - .L_212)
.L_212:
        /*00d8*/ 	.word	0x00000000


	//----- nvinfo : EIATTR_CBANK_PARAM_SIZE
	.align		4
.L_213:
        /*00dc*/ 	.byte	0x03, 0x19
        /*00de*/ 	.short	0x0050


	//----- nvinfo : EIATTR_PARAM_CBANK
	.align		4
        /*00e0*/ 	.byte	0x04, 0x0a
        /*00e2*/ 	.short	(.L_215 - .L_214)
	.align		4
.L_214:
        /*00e4*/ 	.word	index@(.nv.constant0._Z13computeFluxesPfS_S_S_S_S_S_S_S_ii)
        /*00e8*/ 	.short	0x0380
        /*00ea*/ 	.short	0x0050


	//----- nvinfo : EIATTR_SW_WAR
	.align		4
.L_215:
        /*00ec*/ 	.byte	0x04, 0x36
        /*00ee*/ 	.short	(.L_217 - .L_216)
.L_216:
        /*00f0*/ 	.word	0x00000008
.L_217:


//--------------------- .nv.info._Z18initializeInteriorPfS_S_S_S_iifff --------------------------
	.section	.nv.info._Z18initializeInteriorPfS_S_S_S_iifff,"",@"SHT_CUDA_INFO"
	.sectionflags	@""
	.align	4


	//----- nvinfo : EIATTR_CUDA_API_VERSION
	.align		4
        /*0000*/ 	.byte	0x04, 0x37
        /*0002*/ 	.short	(.L_219 - .L_218)
.L_218:
        /*0004*/ 	.word	0x00000082


	//----- nvinfo : EIATTR_KPARAM_INFO
	.align		4
.L_219:
        /*0008*/ 	.byte	0x04, 0x17
        /*000a*/ 	.short	(.L_221 - .L_220)
.L_220:
        /*000c*/ 	.word	0x00000000
        /*0010*/ 	.short	0x0009
        /*0012*/ 	.short	0x0038
        /*0014*/ 	.byte	0x00, 0xf0, 0x11, 0x00


	//----- nvinfo : EIATTR_KPARAM_INFO
	.align		4
.L_221:
        /*0018*/ 	.byte	0x04, 0x17
        /*001a*/ 	.short	(.L_223 - .L_222)
.L_222:
        /*001c*/ 	.word	0x00000000
        /*0020*/ 	.short	0x0008
        /*0022*/ 	.short	0x0034
        /*0024*/ 	.byte	0x00, 0xf0, 0x11, 0x00


	//----- nvinfo : EIATTR_KPARAM_INFO
	.align		4
.L_223:
        /*0028*/ 	.byte	0x04, 0x17
        /*002a*/ 	.short	(.L_225 - .L_224)
.L_224:
        /*002c*/ 	.word	0x00000000
        /*0030*/ 	.short	0x0007
        /*0032*/ 	.short	0x0030
        /*0034*/ 	.byte	0x00, 0xf0, 0x11, 0x00


	//----- nvinfo : EIATTR_KPARAM_INFO
	.align		4
.L_225:
        /*0038*/ 	.byte	0x04, 0x17
        /*003a*/ 	.short	(.L_227 - .L_226)
.L_226:
        /*003c*/ 	.word	0x00000000
        /*0040*/ 	.short	0x0006
        /*0042*/ 	.short	0x002c
        /*0044*/ 	.byte	0x00, 0xf0, 0x11, 0x00


	//----- nvinfo : EIATTR_KPARAM_INFO
	.align		4
.L_227:
        /*0048*/ 	.byte	0x04, 0x17
        /*004a*/ 	.short	(.L_229 - .L_228)
.L_228:
        /*004c*/ 	.word	0x00000000
        /*0050*/ 	.short	0x0005
        /*0052*/ 	.short	0x0028
        /*0054*/ 	.byte	0x00, 0xf0, 0x11, 0x00


	//----- nvinfo : EIATTR_KPARAM_INFO
	.align		4
.L_229:
        /*0058*/ 	.byte	0x04, 0x17
        /*005a*/ 	.short	(.L_231 - .L_230)
.L_230:
        /*005c*/ 	.word	0x00000000
        /*0060*/ 	.short	0x0004
        /*0062*/ 	.short	0x0020
        /*0064*/ 	.byte	0x00, 0xf5, 0x21, 0x00


	//----- nvinfo : EIATTR_KPARAM_INFO
	.align		4
.L_231:
        /*0068*/ 	.byte	0x04, 0x17
        /*006a*/ 	.short	(.L_233 - .L_232)
.L_232:
        /*006c*/ 	.word	0x00000000
        /*0070*/ 	.short	0x0003
        /*0072*/ 	.short	0x0018
        /*0074*/ 	.byte	0x00, 0xf5, 0x21, 0x00


	//----- nvinfo : EIATTR_KPARAM_INFO
	.align		4
.L_233:
        /*0078*/ 	.byte	0x04, 0x17
        /*007a*/ 	.short	(.L_235 - .L_234)
.L_234:
        /*007c*/ 	.word	0x00000000
        /*0080*/ 	.short	0x0002
        /*0082*/ 	.short	0x0010
        /*0084*/ 	.byte	0x00, 0xf5, 0x21, 0x00


	//----- nvinfo : EIATTR_KPARAM_INFO
	.align		4
.L_235:
        /*0088*/ 	.byte	0x04, 0x17
        /*008a*/ 	.short	(.L_237 - .L_236)
.L_236:
        /*008c*/ 	.word	0x00000000
        /*0090*/ 	.short	0x0001
        /*0092*/ 	.short	0x0008
        /*0094*/ 	.byte	0x00, 0xf5, 0x21, 0x00


	//----- nvinfo : EIATTR_KPARAM_INFO
	.align		4
.L_237:
        /*0098*/ 	.byte	0x04, 0x17
        /*009a*/ 	.short	(.L_239 - .L_238)
.L_238:
        /*009c*/ 	.word	0x00000000
        /*00a0*/ 	.short	0x0000
        /*00a2*/ 	.short	0x0000
        /*00a4*/ 	.byte	0x00, 0xf5, 0x21, 0x00


	//----- nvinfo : EIATTR_SPARSE_MMA_MASK
	.align		4
.L_239:
        /*00a8*/ 	.byte	0x03, 0x50
        /*00aa*/ 	.short	0x0000


	//----- nvinfo : EIATTR_MAXREG_COUNT
	.align		4
        /*00ac*/ 	.byte	0x03, 0x1b
        /*00ae*/ 	.short	0x00ff


	//----- nvinfo : EIATTR_MERCURY_ISA_VERSION
	.align		4
        /*00b0*/ 	.byte	0x03, 0x5f
        /*00b2*/ 	.short	0x0101


	//----- nvinfo : EIATTR_VRC_CTA_INIT_COUNT
	.align		4
        /*00b4*/ 	.byte	0x02, 0x4a
	.zero		1
	.zero		1


	//----- nvinfo : EIATTR_EXIT_INSTR_OFFSETS
	.align		4
        /*00b8*/ 	.byte	0x04, 0x1c
        /*00ba*/ 	.short	(.L_241 - .L_240)


	//   ....[0]....
.L_240:
        /*00bc*/ 	.word	0x00000100


	//   ....[1]....
        /*00c0*/ 	.word	0x00000370


	//----- nvinfo : EIATTR_CBANK_PARAM_SIZE
	.align		4
.L_241:
        /*00c4*/ 	.byte	0x03, 0x19
        /*00c6*/ 	.short	0x003c


	//----- nvinfo : EIATTR_PARAM_CBANK
	.align		4
        /*00c8*/ 	.byte	0x04, 0x0a
        /*00ca*/ 	.short	(.L_243 - .L_242)
	.align		4
.L_242:
        /*00cc*/ 	.word	index@(.nv.constant0._Z18initializeInteriorPfS_S_S_S_iifff)
        /*00d0*/ 	.short	0x0380
        /*00d2*/ 	.short	0x003c


	//----- nvinfo : EIATTR_SW_WAR
	.align		4
.L_243:
        /*00d4*/ 	.byte	0x04, 0x36
        /*00d6*/ 	.short	(.L_245 - .L_244)
.L_244:
        /*00d8*/ 	.word	0x00000008
.L_245:


//--------------------- .nv.callgraph             --------------------------
	.section	.nv.callgraph,"",@"SHT_CUDA_CALLGRAPH"
	.align	4
	.sectionentsize	8
	.align		4
        /*0000*/ 	.word	0x00000000
	.align		4
        /*0004*/ 	.word	0xffffffff
	.align		4
        /*0008*/ 	.word	0x00000000
	.align		4
        /*000c*/ 	.word	0xfffffffe
	.align		4
        /*0010*/ 	.word	0x00000000
	.align		4
        /*0014*/ 	.word	0xfffffffd
	.align		4
        /*0018*/ 	.word	0x00000000
	.align		4
        /*001c*/ 	.word	0xfffffffc


//--------------------- .text._Z16applyTopBoundaryPfS_S_ii --------------------------
	.section	.text._Z16applyTopBoundaryPfS_S_ii,"ax",@progbits
	.align	128
        .global         _Z16applyTopBoundaryPfS_S_ii
        .type           _Z16applyTopBoundaryPfS_S_ii,@function
        .size           _Z16applyTopBoundaryPfS_S_ii,(.L_x_16 - _Z16applyTopBoundaryPfS_S_ii)
        .other          _Z16applyTopBoundaryPfS_S_ii,@"STO_CUDA_ENTRY STV_DEFAULT"
_Z16applyTopBoundaryPfS_S_ii:
.text._Z16applyTopBoundaryPfS_S_ii:
[----:B------:R-:W-:Y:S01]  /*0000*/  LDC R1, c[0x0][0x37c] ;  /* 0x0000df00ff017b82 */ /* 0x000fe20000000800 */
[----:B------:R-:W0:Y:S07]  /*0010*/  S2R R0, SR_TID.X ;  /* 0x0000000000007919 */ /* 0x000e2e0000002100 */
[----:B------:R-:W0:Y:S08]  /*0020*/  S2UR UR4, SR_CTAID.X ;  /* 0x00000000000479c3 */ /* 0x000e300000002500 */
[----:B------:R-:W0:Y:S08]  /*0030*/  LDC R3, c[0x0][0x360] ;  /* 0x0000d800ff037b82 */ /* 0x000e300000000800 */
[----:B------:R-:W1:Y:S01]  /*0040*/  LDC R13, c[0x0][0x398] ;  /* 0x0000e600ff0d7b82 */ /* 0x000e620000000800 */
[----:B0-----:R-:W-:-:S05]  /*0050*/  IMAD R0, R3, UR4, R0 ;  /* 0x0000000403007c24 */ /* 0x001fca000f8e0200 */
[----:B-1----:R-:W-:-:S04]  /*0060*/  ISETP.GT.AND P0, PT, R0, R13, PT ;  /* 0x0000000d0000720c */ /* 0x002fc80003f04270 */
[----:B------:R-:W-:-:S13]  /*0070*/  ISETP.LT.OR P0, PT, R0, 0x1, P0 ;  /* 0x000000010000780c */ /* 0x000fda0000701670 */
[----:B------:R-:W-:Y:S05]  /*0080*/  @P0 EXIT ;  /* 0x000000000000094d */ /* 0x000fea0003800000 */
[----:B------:R-:W0:Y:S01]  /*0090*/  LDC.64 R6, c[0x0][0x390] ;  /* 0x0000e400ff067b82 */ /* 0x000e220000000a00 */
[----:B------:R-:W1:Y:S01]  /*00a0*/  LDCU UR6, c[0x0][0x39c] ;  /* 0x00007380ff0677ac */ /* 0x000e620008000800 */
[----:B------:R-:W-:Y:S01]  /*00b0*/  IADD3 R13, PT, PT, R13, 0x2, RZ ;  /* 0x000000020d0d7810 */ /* 0x000fe20007ffe0ff */
[----:B------:R-:W2:Y:S05]  /*00c0*/  LDCU.64 UR4, c[0x0][0x358] ;  /* 0x00006b00ff0477ac */ /* 0x000eaa0008000a00 */
[----:B------:R-:W3:Y:S08]  /*00d0*/  LDC.64 R2, c[0x0][0x380] ;  /* 0x0000e000ff027b82 */ /* 0x000ef00000000a00 */
[----:B------:R-:W4:Y:S01]  /*00e0*/  LDC.64 R4, c[0x0][0x388] ;  /* 0x0000e200ff047b82 */ /* 0x000f220000000a00 */
[----:B-1----:R-:W-:-:S04]  /*00f0*/  IMAD R9, R13, UR6, R0 ;  /* 0x000000060d097c24 */ /* 0x002fc8000f8e0200 */
[----:B0-----:R-:W-:-:S05]  /*0100*/  IMAD.WIDE R6, R9, 0x4, R6 ;  /* 0x0000000409067825 */ /* 0x001fca00078e0206 */
[----:B--2---:R-:W2:Y:S01]  /*0110*/  LDG.E R0, desc[UR4][R6.64] ;  /* 0x0000000406007981 */ /* 0x004ea2000c1e1900 */
[----:B---3--:R-:W-:-:S05]  /*0120*/  IMAD.WIDE R2, R9, 0x4, R2 ;  /* 0x0000000409027825 */ /* 0x008fca00078e0202 */
[----:B------:R-:W3:Y:S01]  /*0130*/  LDG.E R15, desc[UR4][R2.64] ;  /* 0x00000004020f7981 */ /* 0x000ee2000c1e1900 */
[----:B----4-:R-:W-:-:S05]  /*0140*/  IMAD.WIDE R4, R9, 0x4, R4 ;  /* 0x0000000409047825 */ /* 0x010fca00078e0204 */
[----:B------:R-:W4:Y:S01]  /*0150*/  LDG.E R17, desc[UR4][R4.64] ;  /* 0x0000000404117981 */ /* 0x000f22000c1e1900 */
[----:B------:R-:W-:-:S04]  /*0160*/  IMAD.WIDE R8, R13, 0x4, R2 ;  /* 0x000000040d087825 */ /* 0x000fc800078e0202 */
[----:B------:R-:W-:-:S04]  /*0170*/  IMAD.WIDE R10, R13, 0x4, R4 ;  /* 0x000000040d0a7825 */ /* 0x000fc800078e0204 */
[----:B------:R-:W-:-:S04]  /*0180*/  IMAD.WIDE R12, R13, 0x4, R6 ;  /* 0x000000040d0c7825 */ /* 0x000fc800078e0206 */
[----:B--2---:R-:W-:Y:S01]  /*0190*/  FADD R19, -R0, -RZ ;  /* 0x800000ff00137221 */ /* 0x004fe20000000100 */
[----:B---3--:R-:W-:Y:S04]  /*01a0*/  STG.E desc[UR4][R8.64], R15 ;  /* 0x0000000f08007986 */ /* 0x008fe8000c101904 */
[----:B----4-:R-:W-:Y:S04]  /*01b0*/  STG.E desc[UR4][R10.64], R17 ;  /* 0x000000110a007986 */ /* 0x010fe8000c101904 */
[----:B------:R-:W-:Y:S01]  /*01c0*/  STG.E desc[UR4][R12.64], R19 ;  /* 0x000000130c007986 */ /* 0x000fe2000c101904 */
[----:B------:R-:W-:Y:S05]  /*01d0*/  EXIT ;  /* 0x000000000000794d */ /* 0x000fea0003800000 */
.L_x_0:
[----:B------:R-:W-:-:S00]  /*01e0*/  BRA `(.L_x_0) ;  /* 0xfffffffc00fc7947 */ /* 0x000fc0000383ffff */
[----:B------:R-:W-:-:S00]  /*01f0*/  NOP ;  /* 0x0000000000007918 */ /* 0x000fc00000000000 */
        /* <DEDUP_REMOVED lines=8> */
.L_x_16:


//--------------------- .text._Z19applyBottomBoundaryPfS_S_ii --------------------------
	.section	.text._Z19applyBottomBoundaryPfS_S_ii,"ax",@progbits
	.align	128
        .global         _Z19applyBottomBoundaryPfS_S_ii
        .type           _Z19applyBottomBoundaryPfS_S_ii,@function
        .size           _Z19applyBottomBoundaryPfS_S_ii,(.L_x_17 - _Z19applyBottomBoundaryPfS_S_ii)
        .other          _Z19applyBottomBoundaryPfS_S_ii,@"STO_CUDA_ENTRY STV_DEFAULT"
_Z19applyBottomBoundaryPfS_S_ii:
.text._Z19applyBottomBoundaryPfS_S_ii:
[----:B------:R-:W-:Y:S01]  /*0000*/  LDC R1, c[0x0][0x37c] ;  /* 0x0000df00ff017b82 */ /* 0x000fe20000000800 */
[----:B------:R-:W0:Y:S07]  /*0010*/  S2R R15, SR_TID.X ;  /* 0x00000000000f7919 */ /* 0x000e2e0000002100 */
[----:B------:R-:W0:Y:S01]  /*0020*/  S2UR UR4, SR_CTAID.X ;  /* 0x00000000000479c3 */ /* 0x000e220000002500 */
[----:B------:R-:W1:Y:S07]  /*0030*/  LDCU UR6, c[0x0][0x398] ;  /* 0x00007300ff0677ac */ /* 0x000e6e0008000800 */
[----:B------:R-:W0:Y:S02]  /*0040*/  LDC R0, c[0x0][0x360] ;  /* 0x0000d800ff007b82 */ /* 0x000e240000000800 */
[----:B0-----:R-:W-:-:S05]  /*0050*/  IMAD R15, R0, UR4, R15 ;  /* 0x00000004000f7c24 */ /* 0x001fca000f8e020f */
[----:B-1----:R-:W-:-:S04]  /*0060*/  ISETP.GT.AND P0, PT, R15, UR6, PT ;  /* 0x000000060f007c0c */ /* 0x002fc8000bf04270 */
[----:B------:R-:W-:-:S13]  /*0070*/  ISETP.LT.OR P0, PT, R15, 0x1, P0 ;  /* 0x000000010f00780c */ /* 0x000fda0000701670 */
[----:B------:R-:W-:Y:S05]  /*0080*/  @P0 EXIT ;  /* 0x000000000000094d */ /* 0x000fea0003800000 */
[----:B------:R-:W0:Y:S01]  /*0090*/  LDC.64 R12, c[0x0][0x390] ;  /* 0x0000e400ff0c7b82 */ /* 0x000e220000000a00 */
[----:B------:R-:W1:Y:S01]  /*00a0*/  LDCU.64 UR4, c[0x0][0x358] ;  /* 0x00006b00ff0477ac */ /* 0x000e620008000a00 */
[----:B------:R-:W-:-:S06]  /*00b0*/  IADD3.X R5, PT, PT, R15, UR6, RZ, PT, PT ;  /* 0x000000060f057c10 */ /* 0x000fcc000bfee4ff */
[----:B------:R-:W2:Y:S08]  /*00c0*/  LDC.64 R8, c[0x0][0x380] ;  /* 0x0000e000ff087b82 */ /* 0x000eb00000000a00 */
[----:B------:R-:W3:Y:S01]  /*00d0*/  LDC.64 R10, c[0x0][0x388] ;  /* 0x0000e200ff0a7b82 */ /* 0x000ee20000000a00 */
[----:B0-----:R-:W-:-:S06]  /*00e0*/  IMAD.WIDE R6, R5, 0x4, R12 ;  /* 0x0000000405067825 */ /* 0x001fcc00078e020c */
[----:B-1----:R-:W4:Y:S01]  /*00f0*/  LDG.E R6, desc[UR4][R6.64] ;  /* 0x0000000406067981 */ /* 0x002f22000c1e1900 */
[----:B--2---:R-:W-:-:S06]  /*0100*/  IMAD.WIDE R2, R5, 0x4, R8 ;  /* 0x0000000405027825 */ /* 0x004fcc00078e0208 */
[----:B------:R-:W2:Y:S01]  /*0110*/  LDG.E R3, desc[UR4][R2.64] ;  /* 0x0000000402037981 */ /* 0x000ea2000c1e1900 */
[----:B---3--:R-:W-:-:S06]  /*0120*/  IMAD.WIDE R4, R5, 0x4, R10 ;  /* 0x0000000405047825 */ /* 0x008fcc00078e020a */
[----:B------:R-:W3:Y:S01]  /*0130*/  LDG.E R5, desc[UR4][R4.64] ;  /* 0x0000000404057981 */ /* 0x000ee2000c1e1900 */
[----:B------:R-:W-:-:S04]  /*0140*/  IMAD.WIDE.U32 R8, R15, 0x4, R8 ;  /* 0x000000040f087825 */ /* 0x000fc800078e0008 */
[----:B------:R-:W-:-:S04]  /*0150*/  IMAD.WIDE.U32 R10, R15, 0x4, R10 ;  /* 0x000000040f0a7825 */ /* 0x000fc800078e000a */
[----:B------:R-:W-:-:S04]  /*0160*/  IMAD.WIDE.U32 R12, R15, 0x4, R12 ;  /* 0x000000040f0c7825 */ /* 0x000fc800078e000c */
[----:B----4-:R-:W-:Y:S01]  /*0170*/  FADD R15, -R6, -RZ ;  /* 0x800000ff060f7221 */ /* 0x010fe20000000100 */
[----:B--2---:R-:W-:Y:S04]  /*0180*/  STG.E desc[UR4][R8.64], R3 ;  /* 0x0000000308007986 */ /* 0x004fe8000c101904 */
[----:B---3--:R-:W-:Y:S04]  /*0190*/  STG.E desc[UR4][R10.64], R5 ;  /* 0x000000050a007986 */ /* 0x008fe8000c101904 */
[----:B------:R-:W-:Y:S01]  /*01a0*/  STG.E desc[UR4][R12.64], R15 ;  /* 0x0000000f0c007986 */ /* 0x000fe2000c101904 */
[----:B------:R-:W-:Y:S05]  /*01b0*/  EXIT ;  /* 0x000000000000794d */ /* 0x000fea0003800000 */
.L_x_1:
        /* <DEDUP_REMOVED lines=12> */
.L_x_17:


//--------------------- .text._Z18applyRightBoundaryPfS_S_ii --------------------------
	.section	.text._Z18applyRightBoundaryPfS_S_ii,"ax",@progbits
	.align	128
        .global         _Z18applyRightBoundaryPfS_S_ii
        .type           _Z18applyRightBoundaryPfS_S_ii,@function
        .size           _Z18applyRightBoundaryPfS_S_ii,(.L_x_18 - _Z18applyRightBoundaryPfS_S_ii)
        .other          _Z18applyRightBoundaryPfS_S_ii,@"STO_CUDA_ENTRY STV_DEFAULT"
_Z18applyRightBoundaryPfS_S_ii:
.text._Z18applyRightBoundaryPfS_S_ii:
        /* <DEDUP_REMOVED lines=9> */
[----:B------:R-:W0:Y:S01]  /*0090*/  LDC R8, c[0x0][0x398] ;  /* 0x0000e600ff087b82 */ /* 0x000e220000000800 */
[----:B------:R-:W1:Y:S07]  /*00a0*/  LDCU.64 UR4, c[0x0][0x358] ;  /* 0x00006b00ff0477ac */ /* 0x000e6e0008000a00 */
[----:B------:R-:W2:Y:S08]  /*00b0*/  LDC.64 R4, c[0x0][0x388] ;  /* 0x0000e200ff047b82 */ /* 0x000eb00000000a00 */
[----:B------:R-:W3:Y:S08]  /*00c0*/  LDC.64 R2, c[0x0][0x380] ;  /* 0x0000e000ff027b82 */ /* 0x000ef00000000a00 */
[----:B------:R-:W4:Y:S01]  /*00d0*/  LDC.64 R6, c[0x0][0x390] ;  /* 0x0000e400ff067b82 */ /* 0x000f220000000a00 */
[----:B0-----:R-:W-:-:S05]  /*00e0*/  IADD3 R9, PT, PT, R8, 0x2, RZ ;  /* 0x0000000208097810 */ /* 0x001fca0007ffe0ff */
[----:B------:R-:W-:-:S04]  /*00f0*/  IMAD R9, R0, R9, R8 ;  /* 0x0000000900097224 */ /* 0x000fc800078e0208 */
[----:B--2---:R-:W-:-:S05]  /*0100*/  IMAD.WIDE R4, R9, 0x4, R4 ;  /* 0x0000000409047825 */ /* 0x004fca00078e0204 */
[----:B-1----:R-:W2:Y:S01]  /*0110*/  LDG.E R0, desc[UR4][R4.64] ;  /* 0x0000000404007981 */ /* 0x002ea2000c1e1900 */
[----:B---3--:R-:W-:-:S04]  /*0120*/  IMAD.WIDE R2, R9, 0x4, R2 ;  /* 0x0000000409027825 */ /* 0x008fc800078e0202 */
[----:B----4-:R-:W-:Y:S02]  /*0130*/  IMAD.WIDE R6, R9, 0x4, R6 ;  /* 0x0000000409067825 */ /* 0x010fe400078e0206 */
[----:B------:R-:W3:Y:S04]  /*0140*/  LDG.E R9, desc[UR4][R2.64] ;  /* 0x0000000402097981 */ /* 0x000ee8000c1e1900 */
[----:B------:R-:W4:Y:S01]  /*0150*/  LDG.E R11, desc[UR4][R6.64] ;  /* 0x00000004060b7981 */ /* 0x000f22000c1e1900 */
[----:B--2---:R-:W-:-:S03]  /*0160*/  FADD R13, -R0, -RZ ;  /* 0x800000ff000d7221 */ /* 0x004fc60000000100 */
[----:B---3--:R-:W-:Y:S04]  /*0170*/  STG.E desc[UR4][R2.64+0x4], R9 ;  /* 0x0000040902007986 */ /* 0x008fe8000c101904 */
[----:B------:R-:W-:Y:S04]  /*0180*/  STG.E desc[UR4][R4.64+0x4], R13 ;  /* 0x0000040d04007986 */ /* 0x000fe8000c101904 */
[----:B----4-:R-:W-:Y:S01]  /*0190*/  STG.E desc[UR4][R6.64+0x4], R11 ;  /* 0x0000040b06007986 */ /* 0x010fe2000c101904 */
[----:B------:R-:W-:Y:S05]  /*01a0*/  EXIT ;  /* 0x000000000000794d */ /* 0x000fea0003800000 */
.L_x_2:
        /* <DEDUP_REMOVED lines=13> */
.L_x_18:


//--------------------- .text._Z17applyLeftBoundaryPfS_S_ii --------------------------
	.section	.text._Z17applyLeftBoundaryPfS_S_ii,"ax",@progbits
	.align	128
        .global         _Z17applyLeftBoundaryPfS_S_ii
        .type           _Z17applyLeftBoundaryPfS_S_ii,@function
        .size           _Z17applyLeftBoundaryPfS_S_ii,(.L_x_19 - _Z17applyLeftBoundaryPfS_S_ii)
        .other          _Z17applyLeftBoundaryPfS_S_ii,@"STO_CUDA_ENTRY STV_DEFAULT"
_Z17applyLeftBoundaryPfS_S_ii:
.text._Z17applyLeftBoundaryPfS_S_ii:
        /* <DEDUP_REMOVED lines=9> */
[----:B------:R-:W0:Y:S01]  /*0090*/  LDCU UR4, c[0x0][0x398] ;  /* 0x00007300ff0477ac */ /* 0x000e220008000800 */
[----:B------:R-:W1:Y:S01]  /*00a0*/  LDC.64 R4, c[0x0][0x388] ;  /* 0x0000e200ff047b82 */ /* 0x000e620000000a00 */
[----:B------:R-:W2:Y:S07]  /*00b0*/  LDCU.64 UR6, c[0x0][0x358] ;  /* 0x00006b00ff0677ac */ /* 0x000eae0008000a00 */
[----:B------:R-:W3:Y:S08]  /*00c0*/  LDC.64 R2, c[0x0][0x380] ;  /* 0x0000e000ff027b82 */ /* 0x000ef00000000a00 */
[----:B------:R-:W4:Y:S01]  /*00d0*/  LDC.64 R6, c[0x0][0x390] ;  /* 0x0000e400ff067b82 */ /* 0x000f220000000a00 */
[----:B0-----:R-:W-:-:S06]  /*00e0*/  UIADD3 UR4, UPT, UPT, UR4, 0x2, URZ ;  /* 0x0000000204047890 */ /* 0x001fcc000fffe0ff */
[----:B------:R-:W-:-:S04]  /*00f0*/  IMAD R9, R0, UR4, RZ ;  /* 0x0000000400097c24 */ /* 0x000fc8000f8e02ff */
[----:B-1----:R-:W-:-:S04]  /*0100*/  IMAD.WIDE R4, R9, 0x4, R4 ;  /* 0x0000000409047825 */ /* 0x002fc800078e0204 */
[C---:B---3--:R-:W-:Y:S01]  /*0110*/  IMAD.WIDE R2, R9.reuse, 0x4, R2 ;  /* 0x0000000409027825 */ /* 0x048fe200078e0202 */
[----:B--2---:R-:W2:Y:S03]  /*0120*/  LDG.E R0, desc[UR6][R4.64+0x4] ;  /* 0x0000040604007981 */ /* 0x004ea6000c1e1900 */
        /* <DEDUP_REMOVED lines=8> */
.L_x_3:
        /* <DEDUP_REMOVED lines=13> */
.L_x_19:


//--------------------- .text._Z15updateVariablesPfS_S_S_S_S_ii --------------------------
	.section	.text._Z15updateVariablesPfS_S_S_S_S_ii,"ax",@progbits
	.align	128
        .global         _Z15updateVariablesPfS_S_S_S_S_ii
        .type           _Z15updateVariablesPfS_S_S_S_S_ii,@function
        .size           _Z15updateVariablesPfS_S_S_S_S_ii,(.L_x_20 - _Z15updateVariablesPfS_S_S_S_S_ii)
        .other          _Z15updateVariablesPfS_S_S_S_S_ii,@"STO_CUDA_ENTRY STV_DEFAULT"
_Z15updateVariablesPfS_S_S_S_S_ii:
.text._Z15updateVariablesPfS_S_S_S_S_ii:
[----:B------:R-:W-:Y:S01]  /*0000*/  LDC R1, c[0x0][0x37c] ;  /* 0x0000df00ff017b82 */ /* 0x000fe20000000800 */
[----:B------:R-:W0:Y:S07]  /*0010*/  S2R R5, SR_TID.X ;  /* 0x0000000000057919 */ /* 0x000e2e0000002100 */
[----:B------:R-:W1:Y:S01]  /*0020*/  LDC R3, c[0x0][0x364] ;  /* 0x0000d900ff037b82 */ /* 0x000e620000000800 */
[----:B------:R-:W2:Y:S01]  /*0030*/  LDCU.64 UR8, c[0x0][0x3b0] ;  /* 0x00007600ff0877ac */ /* 0x000ea20008000a00 */
[----:B------:R-:W1:Y:S06]  /*0040*/  S2R R0, SR_TID.Y ;  /* 0x0000000000007919 */ /* 0x000e6c0000002200 */
[----:B------:R-:W0:Y:S08]  /*0050*/  S2UR UR5, SR_CTAID.X ;  /* 0x00000000000579c3 */ /* 0x000e300000002500 */
[----:B------:R-:W0:Y:S08]  /*0060*/  LDC R2, c[0x0][0x360] ;  /* 0x0000d800ff027b82 */ /* 0x000e300000000800 */
[----:B------:R-:W1:Y:S01]  /*0070*/  S2UR UR4, SR_CTAID.Y ;  /* 0x00000000000479c3 */ /* 0x000e620000002600 */
[----:B0-----:R-:W-:Y:S01]  /*0080*/  IMAD R5, R2, UR5, R5 ;  /* 0x0000000502057c24 */ /* 0x001fe2000f8e0205 */
[----:B--2---:R-:W-:-:S04]  /*0090*/  UIADD3 UR5, UPT, UPT, UR8, 0x1, URZ ;  /* 0x0000000108057890 */ /* 0x004fc8000fffe0ff */
[----:B------:R-:W-:Y:S01]  /*00a0*/  ISETP.NE.AND P0, PT, R5, RZ, PT ;  /* 0x000000ff0500720c */ /* 0x000fe20003f05270 */
[----:B-1----:R-:W-:Y:S01]  /*00b0*/  IMAD R0, R3, UR4, R0 ;  /* 0x0000000403007c24 */ /* 0x002fe2000f8e0200 */
[----:B------:R-:W-:-:S04]  /*00c0*/  UIADD3 UR4, UPT, UPT, UR9, 0x1, URZ ;  /* 0x0000000109047890 */ /* 0x000fc8000fffe0ff */
[----:B------:R-:W-:-:S04]  /*00d0*/  ISETP.EQ.OR P0, PT, R0, RZ, !P0 ;  /* 0x000000ff0000720c */ /* 0x000fc80004702670 */
[----:B------:R-:W-:-:S04]  /*00e0*/  ISETP.GE.U32.OR P0, PT, R0, UR4, P0 ;  /* 0x0000000400007c0c */ /* 0x000fc80008706470 */
[----:B------:R-:W-:-:S13]  /*00f0*/  ISETP.GE.U32.OR P0, PT, R5, UR5, P0 ;  /* 0x0000000505007c0c */ /* 0x000fda0008706470 */
[----:B------:R-:W-:Y:S05]  /*0100*/  @P0 EXIT ;  /* 0x000000000000094d */ /* 0x000fea0003800000 */
[----:B------:R-:W0:Y:S01]  /*0110*/  LDC.64 R2, c[0x0][0x398] ;  /* 0x0000e600ff027b82 */ /* 0x000e220000000a00 */
[----:B------:R-:W1:Y:S01]  /*0120*/  LDCU.64 UR6, c[0x0][0x358] ;  /* 0x00006b00ff0677ac */ /* 0x000e620008000a00 */
[----:B------:R-:W-:-:S06]  /*0130*/  UIADD3 UR4, UPT, UPT, UR8, 0x2, URZ ;  /* 0x0000000208047890 */ /* 0x000fcc000fffe0ff */
[----:B------:R-:W2:Y:S01]  /*0140*/  LDC.64 R6, c[0x0][0x3a0] ;  /* 0x0000e800ff067b82 */ /* 0x000ea20000000a00 */
[----:B------:R-:W-:-:S07]  /*0150*/  IMAD R13, R0, UR4, R5 ;  /* 0x00000004000d7c24 */ /* 0x000fce000f8e0205 */
[----:B------:R-:W3:Y:S01]  /*0160*/  LDC.64 R4, c[0x0][0x380] ;  /* 0x0000e000ff047b82 */ /* 0x000ee20000000a00 */
[----:B0-----:R-:W-:-:S07]  /*0170*/  IMAD.WIDE.U32 R2, R13, 0x4, R2 ;  /* 0x000000040d027825 */ /* 0x001fce00078e0002 */
[----:B------:R-:W0:Y:S01]  /*0180*/  LDC.64 R8, c[0x0][0x388] ;  /* 0x0000e200ff087b82 */ /* 0x000e220000000a00 */
[----:B-1----:R1:W4:Y:S01]  /*0190*/  LDG.E R15, desc[UR6][R2.64] ;  /* 0x00000006020f7981 */ /* 0x002322000c1e1900 */
[----:B--2---:R-:W-:-:S06]  /*01a0*/  IMAD.WIDE.U32 R6, R13, 0x4, R6 ;  /* 0x000000040d067825 */ /* 0x004fcc00078e0006 */
[----:B------:R-:W2:Y:S01]  /*01b0*/  LDC.64 R10, c[0x0][0x3a8] ;  /* 0x0000ea00ff0a7b82 */ /* 0x000ea20000000a00 */
[----:B---3--:R-:W-:-:S07]  /*01c0*/  IMAD.WIDE.U32 R4, R13, 0x4, R4 ;  /* 0x000000040d047825 */ /* 0x008fce00078e0004 */
[----:B-1----:R-:W1:Y:S01]  /*01d0*/  LDC.64 R2, c[0x0][0x390] ;  /* 0x0000e400ff027b82 */ /* 0x002e620000000a00 */
[----:B----4-:R-:W-:Y:S04]  /*01e0*/  STG.E desc[UR6][R4.64], R15 ;  /* 0x0000000f04007986 */ /* 0x010fe8000c101906 */
[----:B------:R-:W3:Y:S01]  /*01f0*/  LDG.E R7, desc[UR6][R6.64] ;  /* 0x0000000606077981 */ /* 0x000ee2000c1e1900 */
[----:B0-----:R-:W-:-:S04]  /*0200*/  IMAD.WIDE.U32 R8, R13, 0x4, R8 ;  /* 0x000000040d087825 */ /* 0x001fc800078e0008 */
[C---:B--2---:R-:W-:Y:S01]  /*0210*/  IMAD.WIDE.U32 R10, R13.reuse, 0x4, R10 ;  /* 0x000000040d0a7825 */ /* 0x044fe200078e000a */
[----:B---3--:R-:W-:Y:S05]  /*0220*/  STG.E desc[UR6][R8.64], R7 ;  /* 0x0000000708007986 */ /* 0x008fea000c101906 */
[----:B------:R-:W2:Y:S01]  /*0230*/  LDG.E R11, desc[UR6][R10.64] ;  /* 0x000000060a0b7981 */ /* 0x000ea2000c1e1900 */
[----:B-1----:R-:W-:-:S05]  /*0240*/  IMAD.WIDE.U32 R2, R13, 0x4, R2 ;  /* 0x000000040d027825 */ /* 0x002fca00078e0002 */
[----:B--2---:R-:W-:Y:S01]  /*0250*/  STG.E desc[UR6][R2.64], R11 ;  /* 0x0000000b02007986 */ /* 0x004fe2000c101906 */
[----:B------:R-:W-:Y:S05]  /*0260*/  EXIT ;  /* 0x000000000000794d */ /* 0x000fea0003800000 */
.L_x_4:
        /* <DEDUP_REMOVED lines=9> */
.L_x_20:


//--------------------- .text._Z16computeVariablesPfS_S_S_S_S_S_S_S_S_S_S_ffii --------------------------
	.section	.text._Z16computeVariablesPfS_S_S_S_S_S_S_S_S_S_S_ffii,"ax",@progbits
	.align	128
        .global         _Z16computeVariablesPfS_S_S_S_S_S_S_S_S_S_S_ffii
        .type           _Z16computeVariablesPfS_S_S_S_S_S_S_S_S_S_S_ffii,@function
        .size           _Z16computeVariablesPfS_S_S_S_S_S_S_S_S_S_S_ffii,(.L_x_21 - _Z16computeVariablesPfS_S_S_S_S_S_S_S_S_S_S_ffii)
        .other          _Z16computeVariablesPfS_S_S_S_S_S_S_S_S_S_S_ffii,@"STO_CUDA_ENTRY STV_DEFAULT"
_Z16computeVariablesPfS_S_S_S_S_S_S_S_S_S_S_ffii:
.text._Z16computeVariablesPfS_S_S_S_S_S_S_S_S_S_S_ffii:
[----:B------:R-:W-:Y:S01]  /*0000*/  LDC R1, c[0x0][0x37c] ;  /* 0x0000df00ff017b82 */ /* 0x000fe20000000800 */
[----:B------:R-:W0:Y:S07]  /*0010*/  S2R R5, SR_TID.X ;  /* 0x0000000000057919 */ /* 0x000e2e0000002100 */
[----:B------:R-:W1:Y:S01]  /*0020*/  LDC R3, c[0x0][0x364] ;  /* 0x0000d900ff037b82 */ /* 0x000e620000000800 */
[----:B------:R-:W1:Y:S07]  /*0030*/  S2R R0, SR_TID.Y ;  /* 0x0000000000007919 */ /* 0x000e6e0000002200 */
[----:B------:R-:W0:Y:S08]  /*0040*/  S2UR UR5, SR_CTAID.X ;  /* 0x00000000000579c3 */ /* 0x000e300000002500 */
[----:B------:R-:W0:Y:S08]  /*0050*/  LDC R2, c[0x0][0x360] ;  /* 0x0000d800ff027b82 */ /* 0x000e300000000800 */
[----:B------:R-:W1:Y:S08]  /*0060*/  S2UR UR4, SR_CTAID.Y ;  /* 0x00000000000479c3 */ /* 0x000e700000002600 */
[----:B------:R-:W2:Y:S01]  /*0070*/  LDC.64 R8, c[0x0][0x3e8] ;  /* 0x0000fa00ff087b82 */ /* 0x000ea20000000a00 */
[----:B0-----:R-:W-:-:S05]  /*0080*/  IMAD R5, R2, UR5, R5 ;  /* 0x0000000502057c24 */ /* 0x001fca000f8e0205 */
[----:B------:R-:W-:Y:S01]  /*0090*/  ISETP.NE.AND P0, PT, R5, RZ, PT ;  /* 0x000000ff0500720c */ /* 0x000fe20003f05270 */
[----:B-1----:R-:W-:-:S05]  /*00a0*/  IMAD R0, R3, UR4, R0 ;  /* 0x0000000403007c24 */ /* 0x002fca000f8e0200 */
[----:B------:R-:W-:Y:S02]  /*00b0*/  ISETP.EQ.OR P0, PT, R0, RZ, !P0 ;  /* 0x000000ff0000720c */ /* 0x000fe40004702670 */
[----:B--2---:R-:W-:Y:S02]  /*00c0*/  IADD3 R3, PT, PT, R9, 0x1, RZ ;  /* 0x0000000109037810 */ /* 0x004fe40007ffe0ff */
[----:B------:R-:W-:Y:S02]  /*00d0*/  IADD3 R2, PT, PT, R8, 0x1, RZ ;  /* 0x0000000108027810 */ /* 0x000fe40007ffe0ff */
[----:B------:R-:W-:-:S04]  /*00e0*/  ISETP.GE.U32.OR P0, PT, R0, R3, P0 ;  /* 0x000000030000720c */ /* 0x000fc80000706470 */
[----:B------:R-:W-:-:S13]  /*00f0*/  ISETP.GE.U32.OR P0, PT, R5, R2, P0 ;  /* 0x000000020500720c */ /* 0x000fda0000706470 */
[----:B------:R-:W-:Y:S05]  /*0100*/  @P0 EXIT ;  /* 0x000000000000094d */ /* 0x000fea0003800000 */
[----:B------:R-:W0:Y:S01]  /*0110*/  LDC.64 R6, c[0x0][0x3c8] ;  /* 0x0000f200ff067b82 */ /* 0x000e220000000a00 */
[----:B------:R-:W-:Y:S01]  /*0120*/  IADD3 R19, PT, PT, R8, 0x2, RZ ;  /* 0x0000000208137810 */ /* 0x000fe20007ffe0ff */
[----:B------:R-:W1:Y:S04]  /*0130*/  LDCU.64 UR4, c[0x0][0x358] ;  /* 0x00006b00ff0477ac */ /* 0x000e680008000a00 */
[CC--:B------:R-:W-:Y:S01]  /*0140*/  IMAD R2, R0.reuse, R19.reuse, R5 ;  /* 0x0000001300027224 */ /* 0x0c0fe200078e0205 */
[----:B------:R-:W2:Y:S01]  /*0150*/  LDCU.64 UR6, c[0x0][0x3e0] ;  /* 0x00007c00ff0677ac */ /* 0x000ea20008000a00 */
[----:B------:R-:W-:Y:S01]  /*0160*/  IMAD R18, R0, R19, -R19 ;  /* 0x0000001300127224 */ /* 0x000fe200078e0a13 */
[----:B------:R-:W3:Y:S02]  /*0170*/  LDC.64 R22, c[0x0][0x3d0] ;  /* 0x0000f400ff167b82 */ /* 0x000ee40000000a00 */
[----:B------:R-:W-:-:S02]  /*0180*/  IADD3 R3, PT, PT, R2, -0x1, RZ ;  /* 0xffffffff02037810 */ /* 0x000fc40007ffe0ff */
[----:B------:R-:W-:Y:S02]  /*0190*/  IADD3 R4, PT, PT, R2, 0x1, RZ ;  /* 0x0000000102047810 */ /* 0x000fe40007ffe0ff */
[----:B------:R-:W-:Y:S02]  /*01a0*/  IADD3 R18, PT, PT, R5, R18, RZ ;  /* 0x0000001205127210 */ /* 0x000fe40007ffe0ff */
[----:B------:R-:W4:Y:S01]  /*01b0*/  LDC.64 R16, c[0x0][0x3b8] ;  /* 0x0000ee00ff107b82 */ /* 0x000f220000000a00 */
[----:B0-----:R-:W-:-:S07]  /*01c0*/  IMAD.WIDE.U32 R8, R3, 0x4, R6 ;  /* 0x0000000403087825 */ /* 0x001fce00078e0006 */
[----:B------:R-:W0:Y:S01]  /*01d0*/  LDC.64 R24, c[0x0][0x398] ;  /* 0x0000e600ff187b82 */ /* 0x000e220000000a00 */
[--C-:B------:R-:W-:Y:S01]  /*01e0*/  IMAD.WIDE.U32 R10, R4, 0x4, R6.reuse ;  /* 0x00000004040a7825 */ /* 0x100fe200078e0006 */
[----:B-1----:R-:W5:Y:S03]  /*01f0*/  LDG.E R8, desc[UR4][R8.64] ;  /* 0x0000000408087981 */ /* 0x002f66000c1e1900 */
[----:B------:R-:W-:-:S03]  /*0200*/  IMAD.WIDE.U32 R14, R18, 0x4, R6 ;  /* 0x00000004120e7825 */ /* 0x000fc600078e0006 */
[----:B------:R-:W1:Y:S01]  /*0210*/  LDC.64 R28, c[0x0][0x3a0] ;  /* 0x0000e800ff1c7b82 */ /* 0x000e620000000a00 */
[----:B------:R-:W5:Y:S04]  /*0220*/  LDG.E R11, desc[UR4][R10.64] ;  /* 0x000000040a0b7981 */ /* 0x000f68000c1e1900 */
[----:B------:R2:W4:Y:S01]  /*0230*/  LDG.E R5, desc[UR4][R14.64] ;  /* 0x000000040e057981 */ /* 0x000522000c1e1900 */
[----:B------:R-:W-:Y:S01]  /*0240*/  IADD3 R19, PT, PT, R19, R2, RZ ;  /* 0x0000000213137210 */ /* 0x000fe20007ffe0ff */
[----:B---3--:R-:W-:Y:S01]  /*0250*/  IMAD.WIDE.U32 R20, R4, 0x4, R22 ;  /* 0x0000000404147825 */ /* 0x008fe200078e0016 */
[----:B------:R-:W3:Y:S03]  /*0260*/  LDC.64 R26, c[0x0][0x3b0] ;  /* 0x0000ec00ff1a7b82 */ /* 0x000ee60000000a00 */
[----:B------:R-:W-:-:S04]  /*0270*/  IMAD.WIDE.U32 R12, R19, 0x4, R6 ;  /* 0x00000004130c7825 */ /* 0x000fc800078e0006 */
[----:B------:R-:W-:Y:S01]  /*0280*/  IMAD.WIDE.U32 R6, R3, 0x4, R22 ;  /* 0x0000000403067825 */ /* 0x000fe200078e0016 */
[----:B--2---:R-:W2:Y:S01]  /*0290*/  LDC.64 R14, c[0x0][0x3d8] ;  /* 0x0000f600ff0e7b82 */ /* 0x004ea20000000a00 */
[----:B------:R3:W4:Y:S04]  /*02a0*/  LDG.E R0, desc[UR4][R12.64] ;  /* 0x000000040c007981 */ /* 0x000728000c1e1900 */
[----:B------:R-:W4:Y:S04]  /*02b0*/  LDG.E R6, desc[UR4][R6.64] ;  /* 0x0000000406067981 */ /* 0x000f28000c1e1900 */
[----:B------:R1:W4:Y:S01]  /*02c0*/  LDG.E R7, desc[UR4][R20.64] ;  /* 0x0000000414077981 */ /* 0x000322000c1e1900 */
[----:B---3--:R-:W-:-:S04]  /*02d0*/  IMAD.WIDE.U32 R12, R18, 0x4, R26 ;  /* 0x00000004120c7825 */ /* 0x008fc800078e001a */
[--C-:B-1----:R-:W-:Y:S02]  /*02e0*/  IMAD.WIDE.U32 R20, R3, 0x4, R28.reuse ;  /* 0x0000000403147825 */ /* 0x102fe400078e001c */
[----:B------:R-:W3:Y:S02]  /*02f0*/  LDG.E R12, desc[UR4][R12.64] ;  /* 0x000000040c0c7981 */ /* 0x000ee4000c1e1900 */
[----:B------:R-:W-:Y:S02]  /*0300*/  IMAD.WIDE.U32 R28, R4, 0x4, R28 ;  /* 0x00000004041c7825 */ /* 0x000fe400078e001c */
[----:B------:R-:W3:Y:S02]  /*0310*/  LDG.E R20, desc[UR4][R20.64] ;  /* 0x0000000414147981 */ /* 0x000ee4000c1e1900 */
[----:B------:R-:W-:-:S05]  /*0320*/  IMAD.WIDE.U32 R26, R19, 0x4, R26 ;  /* 0x00000004131a7825 */ /* 0x000fca00078e001a */
[----:B------:R-:W3:Y:S04]  /*0330*/  LDG.E R13, desc[UR4][R26.64] ;  /* 0x000000041a0d7981 */ /* 0x000ee8000c1e1900 */
[----:B------:R2:W3:Y:S02]  /*0340*/  LDG.E R21, desc[UR4][R28.64] ;  /* 0x000000041c157981 */ /* 0x0004e4000c1e1900 */
[----:B--2---:R-:W-:-:S04]  /*0350*/  IMAD.WIDE.U32 R28, R4, 0x4, R14 ;  /* 0x00000004041c7825 */ /* 0x004fc800078e000e */
[----:B------:R-:W-:-:S06]  /*0360*/  IMAD.WIDE.U32 R26, R18, 0x4, R14 ;  /* 0x00000004121a7825 */ /* 0x000fcc00078e000e */
[----:B------:R-:W2:Y:S01]  /*0370*/  LDG.E R26, desc[UR4][R26.64] ;  /* 0x000000041a1a7981 */ /* 0x000ea2000c1e1900 */
[----:B-----5:R-:W-:-:S04]  /*0380*/  FADD R8, R8, R11 ;  /* 0x0000000b08087221 */ /* 0x020fc80000000000 */
[----:B----4-:R-:W-:Y:S01]  /*0390*/  FADD R5, R5, R8 ;  /* 0x0000000805057221 */ /* 0x010fe20000000000 */
[----:B------:R-:W-:-:S04]  /*03a0*/  IMAD.WIDE.U32 R8, R18, 0x4, R22 ;  /* 0x0000000412087825 */ /* 0x000fc800078e0016 */
[----:B------:R-:W-:Y:S02]  /*03b0*/  IMAD.WIDE.U32 R22, R19, 0x4, R22 ;  /* 0x0000000413167825 */ /* 0x000fe400078e0016 */
[----:B------:R-:W4:Y:S04]  /*03c0*/  LDG.E R8, desc[UR4][R8.64] ;  /* 0x0000000408087981 */ /* 0x000f28000c1e1900 */
[----:B------:R1:W5:Y:S02]  /*03d0*/  LDG.E R9, desc[UR4][R22.64] ;  /* 0x0000000416097981 */ /* 0x000364000c1e1900 */
[----:B-1----:R-:W-:-:S04]  /*03e0*/  IMAD.WIDE.U32 R22, R18, 0x4, R16 ;  /* 0x0000000412167825 */ /* 0x002fc800078e0010 */
[----:B------:R-:W-:Y:S02]  /*03f0*/  IMAD.WIDE.U32 R16, R19, 0x4, R16 ;  /* 0x0000000413107825 */ /* 0x000fe400078e0010 */
[----:B------:R-:W2:Y:S02]  /*0400*/  LDG.E R22, desc[UR4][R22.64] ;  /* 0x0000000416167981 */ /* 0x000ea4000c1e1900 */
[C-C-:B0-----:R-:W-:Y:S02]  /*0410*/  IMAD.WIDE.U32 R10, R3.reuse, 0x4, R24.reuse ;  /* 0x00000004030a7825 */ /* 0x141fe400078e0018 */
[----:B------:R0:W2:Y:S02]  /*0420*/  LDG.E R23, desc[UR4][R16.64] ;  /* 0x0000000410177981 */ /* 0x0000a4000c1e1900 */
[----:B------:R-:W-:Y:S02]  /*0430*/  IMAD.WIDE.U32 R24, R4, 0x4, R24 ;  /* 0x0000000404187825 */ /* 0x000fe400078e0018 */
[----:B------:R-:W2:Y:S01]  /*0440*/  LDG.E R10, desc[UR4][R10.64] ;  /* 0x000000040a0a7981 */ /* 0x000ea2000c1e1900 */
[----:B0-----:R-:W0:Y:S03]  /*0450*/  LDC.64 R16, c[0x0][0x3c0] ;  /* 0x0000f000ff107b82 */ /* 0x001e260000000a00 */
[----:B------:R1:W2:Y:S02]  /*0460*/  LDG.E R11, desc[UR4][R24.64] ;  /* 0x00000004180b7981 */ /* 0x0002a4000c1e1900 */
[----:B-1----:R-:W-:-:S06]  /*0470*/  IMAD.WIDE.U32 R24, R3, 0x4, R14 ;  /* 0x0000000403187825 */ /* 0x002fcc00078e000e */
[----:B------:R-:W2:Y:S04]  /*0480*/  LDG.E R24, desc[UR4][R24.64] ;  /* 0x0000000418187981 */ /* 0x000ea8000c1e1900 */
[----:B------:R1:W2:Y:S02]  /*0490*/  LDG.E R25, desc[UR4][R28.64] ;  /* 0x000000041c197981 */ /* 0x0002a4000c1e1900 */
[----:B-1----:R-:W-:-:S04]  /*04a0*/  IMAD.WIDE.U32 R28, R19, 0x4, R14 ;  /* 0x00000004131c7825 */ /* 0x002fc800078e000e */
[--C-:B0-----:R-:W-:Y:S01]  /*04b0*/  IMAD.WIDE.U32 R14, R18, 0x4, R16.reuse ;  /* 0x00000004120e7825 */ /* 0x101fe200078e0010 */
[----:B------:R-:W2:Y:S03]  /*04c0*/  LDG.E R27, desc[UR4][R28.64] ;  /* 0x000000041c1b7981 */ /* 0x000ea6000c1e1900 */
[----:B------:R-:W-:Y:S02]  /*04d0*/  IMAD.WIDE.U32 R16, R19, 0x4, R16 ;  /* 0x0000000413107825 */ /* 0x000fe400078e0010 */
[----:B------:R-:W0:Y:S04]  /*04e0*/  LDC.64 R18, c[0x0][0x3a8] ;  /* 0x0000ea00ff127b82 */ /* 0x000e280000000a00 */
[----:B------:R-:W2:Y:S04]  /*04f0*/  LDG.E R17, desc[UR4][R16.64] ;  /* 0x0000000410117981 */ /* 0x000ea8000c1e1900 */
[----:B------:R0:W2:Y:S02]  /*0500*/  LDG.E R28, desc[UR4][R14.64] ;  /* 0x000000040e1c7981 */ /* 0x0000a4000c1e1900 */
[----:B0-----:R-:W-:-:S04]  /*0510*/  IMAD.WIDE.U32 R14, R3, 0x4, R18 ;  /* 0x00000004030e7825 */ /* 0x001fc800078e0012 */
[----:B------:R-:W-:Y:S01]  /*0520*/  IMAD.WIDE.U32 R18, R4, 0x4, R18 ;  /* 0x0000000404127825 */ /* 0x000fe200078e0012 */
[----:B------:R0:W2:Y:S05]  /*0530*/  LDG.E R3, desc[UR4][R14.64] ;  /* 0x000000040e037981 */ /* 0x0000aa000c1e1900 */
[----:B------:R-:W2:Y:S01]  /*0540*/  LDG.E R18, desc[UR4][R18.64] ;  /* 0x0000000412127981 */ /* 0x000ea2000c1e1900 */
[----:B------:R-:W-:Y:S01]  /*0550*/  FADD R7, R6, R7 ;  /* 0x0000000706077221 */ /* 0x000fe20000000000 */
[----:B------:R-:W-:Y:S02]  /*0560*/  FADD R0, R0, R5 ;  /* 0x0000000500007221 */ /* 0x000fe40000000000 */
[----:B------:R-:W1:Y:S01]  /*0570*/  LDC.64 R4, c[0x0][0x390] ;  /* 0x0000e400ff047b82 */ /* 0x000e620000000a00 */
[----:B---3--:R-:W-:Y:S01]  /*0580*/  FADD R20, -R20, R21 ;  /* 0x0000001514147221 */ /* 0x008fe20000000100 */
[----:B------:R-:W-:-:S03]  /*0590*/  FADD R13, -R12, R13 ;  /* 0x0000000d0c0d7221 */ /* 0x000fc60000000100 */
[----:B------:R-:W-:Y:S01]  /*05a0*/  FMUL R20, R20, UR6 ;  /* 0x0000000614147c20 */ /* 0x000fe20008400000 */
[----:B-1----:R-:W-:-:S04]  /*05b0*/  IMAD.WIDE.U32 R4, R2, 0x4, R4 ;  /* 0x0000000402047825 */ /* 0x002fc800078e0004 */
[----:B----4-:R-:W-:Y:S02]  /*05c0*/  FADD R29, R8, R7 ;  /* 0x00000007081d7221 */ /* 0x010fe40000000000 */
[----:B------:R-:W1:Y:S02]  /*05d0*/  LDC.64 R6, c[0x0][0x388] ;  /* 0x0000e200ff067b82 */ /* 0x000e640000000a00 */
[----:B-----5:R-:W-:-:S04]  /*05e0*/  FADD R9, R9, R29 ;  /* 0x0000001d09097221 */ /* 0x020fc80000000000 */
[----:B------:R-:W-:Y:S01]  /*05f0*/  FFMA R9, R9, 0.25, -R20 ;  /* 0x3e80000009097823 */ /* 0x000fe20000000814 */
[----:B--2---:R-:W-:Y:S02]  /*0600*/  FADD R8, -R10, R11 ;  /* 0x0000000b0a087221 */ /* 0x004fe40000000100 */
[----:B------:R-:W2:Y:S02]  /*0610*/  LDC.64 R10, c[0x0][0x380] ;  /* 0x0000e000ff0a7b82 */ /* 0x000ea40000000a00 */
[----:B0-----:R-:W-:Y:S01]  /*0620*/  FMUL R15, R8, UR6 ;  /* 0x00000006080f7c20 */ /* 0x001fe20008400000 */
[----:B------:R-:W-:-:S03]  /*0630*/  FADD R22, -R22, R23 ;  /* 0x0000001716167221 */ /* 0x000fc60000000100 */
[----:B------:R-:W-:Y:S01]  /*0640*/  FFMA R0, R0, 0.25, -R15 ;  /* 0x3e80000000007823 */ /* 0x000fe2000000080f */
[----:B------:R-:W-:Y:S01]  /*0650*/  FFMA R9, -R22, UR7, R9 ;  /* 0x0000000716097c23 */ /* 0x000fe20008000109 */
[----:B-1----:R-:W-:-:S04]  /*0660*/  IMAD.WIDE.U32 R6, R2, 0x4, R6 ;  /* 0x0000000402067825 */ /* 0x002fc800078e0006 */
[----:B------:R-:W-:Y:S01]  /*0670*/  FFMA R13, -R13, UR7, R0 ;  /* 0x000000070d0d7c23 */ /* 0x000fe20008000100 */
[----:B------:R-:W-:-:S04]  /*0680*/  FADD R25, R24, R25 ;  /* 0x0000001918197221 */ /* 0x000fc80000000000 */
[----:B------:R-:W-:Y:S01]  /*0690*/  FADD R26, R26, R25 ;  /* 0x000000191a1a7221 */ /* 0x000fe20000000000 */
[----:B--2---:R-:W-:-:S04]  /*06a0*/  IMAD.WIDE.U32 R10, R2, 0x4, R10 ;  /* 0x00000004020a7825 */ /* 0x004fc800078e000a */
[----:B------:R-:W-:Y:S01]  /*06b0*/  FADD R26, R27, R26 ;  /* 0x0000001a1b1a7221 */ /* 0x000fe20000000000 */
[----:B------:R-:W-:Y:S04]  /*06c0*/  STG.E desc[UR4][R10.64], R13 ;  /* 0x0000000d0a007986 */ /* 0x000fe8000c101904 */
[----:B------:R-:W-:Y:S01]  /*06d0*/  STG.E desc[UR4][R6.64], R9 ;  /* 0x0000000906007986 */ /* 0x000fe2000c101904 */
[----:B------:R-:W-:Y:S01]  /*06e0*/  FADD R28, -R28, R17 ;  /* 0x000000111c1c7221 */ /* 0x000fe20000000100 */
[----:B------:R-:W-:-:S04]  /*06f0*/  FADD R3, -R3, R18 ;  /* 0x0000001203037221 */ /* 0x000fc80000000100 */
[----:B------:R-:W-:-:S04]  /*0700*/  FMUL R3, R3, UR6 ;  /* 0x0000000603037c20 */ /* 0x000fc80008400000 */
[----:B------:R-:W-:-:S04]  /*0710*/  FFMA R3, R26, 0.25, -R3 ;  /* 0x3e8000001a037823 */ /* 0x000fc80000000803 */
[----:B------:R-:W-:-:S05]  /*0720*/  FFMA R3, -R28, UR7, R3 ;  /* 0x000000071c037c23 */ /* 0x000fca0008000103 */
[----:B------:R-:W-:Y:S01]  /*0730*/  STG.E desc[UR4][R4.64], R3 ;  /* 0x0000000304007986 */ /* 0x000fe2000c101904 */
[----:B------:R-:W-:Y:S05]  /*0740*/  EXIT ;  /* 0x000000000000794d */ /* 0x000fea0003800000 */
.L_x_5:
        /* <DEDUP_REMOVED lines=11> */
.L_x_21:


//--------------------- .text._Z13computeFluxesPfS_S_S_S_S_S_S_S_ii --------------------------
	.section	.text._Z13computeFluxesPfS_S_S_S_S_S_S_S_ii,"ax",@progbits
	.align	128
        .global         _Z13computeFluxesPfS_S_S_S_S_S_S_S_ii
        .type           _Z13computeFluxesPfS_S_S_S_S_S_S_S_ii,@function
        .size           _Z13computeFluxesPfS_S_S_S_S_S_S_S_ii,(.L_x_15 - _Z13computeFluxesPfS_S_S_S_S_S_S_S_ii)
        .other          _Z13computeFluxesPfS_S_S_S_S_S_S_S_ii,@"STO_CUDA_ENTRY STV_DEFAULT"
_Z13computeFluxesPfS_S_S_S_S_S_S_S_ii:
.text._Z13computeFluxesPfS_S_S_S_S_S_S_S_ii:
[----:B------:R-:W-:Y:S01]  /*0000*/  LDC R1, c[0x0][0x37c] ;  /* 0x0000df00ff017b82 */ /* 0x000fe20000000800 */
[----:B------:R-:W0:Y:S07]  /*0010*/  S2R R0, SR_TID.X ;  /* 0x0000000000007919 */ /* 0x000e2e0000002100 */
[----:B------:R-:W1:Y:S01]  /*0020*/  LDC R2, c[0x0][0x364] ;  /* 0x0000d900ff027b82 */ /* 0x000e620000000800 */
[----:B------:R-:W2:Y:S01]  /*0030*/  LDCU.64 UR4, c[0x0][0x3c8] ;  /* 0x00007900ff0477ac */ /* 0x000ea20008000a00 */
[----:B------:R-:W1:Y:S06]  /*0040*/  S2R R3, SR_TID.Y ;  /* 0x0000000000037919 */ /* 0x000e6c0000002200 */
[----:B------:R-:W0:Y:S08]  /*0050*/  S2UR UR7, SR_CTAID.X ;  /* 0x00000000000779c3 */ /* 0x000e300000002500 */
[----:B------:R-:W0:Y:S01]  /*0060*/  LDC R5, c[0x0][0x360] ;  /* 0x0000d800ff057b82 */ /* 0x000e220000000800 */
[----:B--2---:R-:W-:-:S02]  /*0070*/  UIADD3 UR4, UPT, UPT, UR4, 0x2, URZ ;  /* 0x0000000204047890 */ /* 0x004fc4000fffe0ff */
[----:B------:R-:W-:-:S05]  /*0080*/  UIADD3 UR5, UPT, UPT, UR5, 0x2, URZ ;  /* 0x0000000205057890 */ /* 0x000fca000fffe0ff */
[----:B------:R-:W1:Y:S01]  /*0090*/  S2UR UR6, SR_CTAID.Y ;  /* 0x00000000000679c3 */ /* 0x000e620000002600 */
[----:B0-----:R-:W-:-:S05]  /*00a0*/  IMAD R0, R5, UR7, R0 ;  /* 0x0000000705007c24 */ /* 0x001fca000f8e0200 */
[----:B------:R-:W-:Y:S01]  /*00b0*/  ISETP.GE.U32.AND P0, PT, R0, UR4, PT ;  /* 0x0000000400007c0c */ /* 0x000fe2000bf06070 */
[----:B-1----:R-:W-:-:S05]  /*00c0*/  IMAD R3, R2, UR6, R3 ;  /* 0x0000000602037c24 */ /* 0x002fca000f8e0203 */
[C---:B------:R-:W-:Y:S01]  /*00d0*/  ISETP.GE.U32.OR P0, PT, R3.reuse, UR5, P0 ;  /* 0x0000000503007c0c */ /* 0x040fe20008706470 */
[----:B------:R-:W-:-:S12]  /*00e0*/  IMAD R3, R3, UR4, R0 ;  /* 0x0000000403037c24 */ /* 0x000fd8000f8e0200 */
[----:B------:R-:W-:Y:S05]  /*00f0*/  @P0 EXIT ;  /* 0x000000000000094d */ /* 0x000fea0003800000 */
[----:B------:R-:W0:Y:S01]  /*0100*/  LDC.64 R4, c[0x0][0x380] ;  /* 0x0000e000ff047b82 */ /* 0x000e220000000a00 */
[----:B------:R-:W1:Y:S07]  /*0110*/  LDCU.64 UR4, c[0x0][0x358] ;  /* 0x00006b00ff0477ac */ /* 0x000e6e0008000a00 */
[----:B------:R-:W2:Y:S08]  /*0120*/  LDC.64 R6, c[0x0][0x388] ;  /* 0x0000e200ff067b82 */ /* 0x000eb00000000a00 */
[----:B------:R-:W3:Y:S01]  /*0130*/  LDC.64 R8, c[0x0][0x390] ;  /* 0x0000e400ff087b82 */ /* 0x000ee20000000a00 */
[----:B0-----:R-:W-:-:S05]  /*0140*/  IMAD.WIDE.U32 R4, R3, 0x4, R4 ;  /* 0x0000000403047825 */ /* 0x001fca00078e0004 */
[----:B-1----:R-:W4:Y:S01]  /*0150*/  LDG.E R0, desc[UR4][R4.64] ;  /* 0x0000000404007981 */ /* 0x002f22000c1e1900 */
[----:B--2---:R-:W-:-:S05]  /*0160*/  IMAD.WIDE.U32 R6, R3, 0x4, R6 ;  /* 0x0000000403067825 */ /* 0x004fca00078e0006 */
[----:B------:R0:W5:Y:S01]  /*0170*/  LDG.E R11, desc[UR4][R6.64] ;  /* 0x00000004060b7981 */ /* 0x000162000c1e1900 */
[----:B---3--:R-:W-:-:S05]  /*0180*/  IMAD.WIDE.U32 R8, R3, 0x4, R8 ;  /* 0x0000000403087825 */ /* 0x008fca00078e0008 */
[----:B------:R0:W5:Y:S01]  /*0190*/  LDG.E R10, desc[UR4][R8.64] ;  /* 0x00000004080a7981 */ /* 0x000162000c1e1900 */
[----:B------:R-:W-:Y:S01]  /*01a0*/  BSSY.RECONVERGENT B0, `(.L_x_6) ;  /* 0x000000c000007945 */ /* 0x000fe20003800200 */
[----:B----4-:R-:W-:-:S04]  /*01b0*/  IADD3 R2, PT, PT, R0, 0x1800000, RZ ;  /* 0x0180000000027810 */ /* 0x010fc80007ffe0ff */
[----:B------:R-:W-:-:S04]  /*01c0*/  LOP3.LUT R2, R2, 0x7f800000, RZ, 0xc0, !PT ;  /* 0x7f80000002027812 */ /* 0x000fc800078ec0ff */
[----:B------:R-:W-:-:S13]  /*01d0*/  ISETP.GT.U32.AND P0, PT, R2, 0x1ffffff, PT ;  /* 0x01ffffff0200780c */ /* 0x000fda0003f04070 */
[----:B0-----:R-:W-:Y:S05]  /*01e0*/  @P0 BRA `(.L_x_7) ;  /* 0x00000000000c0947 */ /* 0x001fea0003800000 */
[----:B------:R-:W-:-:S07]  /*01f0*/  MOV R4, 0x210 ;  /* 0x0000021000047802 */ /* 0x000fce0000000f00 */
[----:B-----5:R-:W-:Y:S05]  /*0200*/  CALL.REL.NOINC `($__internal_0_$__cuda_sm20_rcp_rn_f32_slowpath) ;  /* 0x0000000000887944 */ /* 0x020fea0003c00000 */
[----:B------:R-:W-:Y:S05]  /*0210*/  BRA `(.L_x_8) ;  /* 0x0000000000107947 */ /* 0x000fea0003800000 */
.L_x_7:
[----:B------:R-:W0:Y:S02]  /*0220*/  MUFU.RCP R5, R0 ;  /* 0x0000000000057308 */ /* 0x000e240000001000 */
[----:B0-----:R-:W-:-:S04]  /*0230*/  FFMA R2, R0, R5, -1 ;  /* 0xbf80000000027423 */ /* 0x001fc80000000005 */
[----:B------:R-:W-:-:S04]  /*0240*/  FADD.FTZ R2, -R2, -RZ ;  /* 0x800000ff02027221 */ /* 0x000fc80000010100 */
[----:B------:R-:W-:-:S07]  /*0250*/  FFMA R2, R5, R2, R5 ;  /* 0x0000000205027223 */ /* 0x000fce0000000005 */
.L_x_8:
[----:B------:R-:W-:Y:S05]  /*0260*/  BSYNC.RECONVERGENT B0 ;  /* 0x0000000000007941 */ /* 0x000fea0003800200 */
.L_x_6:
[----:B------:R-:W0:Y:S01]  /*0270*/  LDC.64 R16, c[0x0][0x398] ;  /* 0x0000e600ff107b82 */ /* 0x000e220000000a00 */
[C---:B-----5:R-:W-:Y:S01]  /*0280*/  FMUL R19, R11.reuse, R11 ;  /* 0x0000000b0b137220 */ /* 0x060fe20000400000 */
[-C--:B------:R-:W-:Y:S01]  /*0290*/  FMUL R21, R10, R10.reuse ;  /* 0x0000000a0a157220 */ /* 0x080fe20000400000 */
[----:B------:R-:W-:Y:S01]  /*02a0*/  FMUL R23, R11, R10 ;  /* 0x0000000a0b177220 */ /* 0x000fe20000400000 */
[----:B------:R-:W-:Y:S01]  /*02b0*/  FMUL R18, R0, R0 ;  /* 0x0000000000127220 */ /* 0x000fe20000400000 */
[-C--:B------:R-:W-:Y:S01]  /*02c0*/  FMUL R19, R19, R2.reuse ;  /* 0x0000000213137220 */ /* 0x080fe20000400000 */
[-C--:B------:R-:W-:Y:S01]  /*02d0*/  FMUL R21, R21, R2.reuse ;  /* 0x0000000215157220 */ /* 0x080fe20000400000 */
[----:B------:R-:W-:Y:S01]  /*02e0*/  FMUL R0, R23, R2 ;  /* 0x0000000217007220 */ /* 0x000fe20000400000 */
[----:B------:R-:W1:Y:S01]  /*02f0*/  LDC.64 R14, c[0x0][0x3b0] ;  /* 0x0000ec00ff0e7b82 */ /* 0x000e620000000a00 */
[C---:B------:R-:W-:Y:S01]  /*0300*/  FFMA R2, R18.reuse, 4.9050002098083496094, R19 ;  /* 0x409cf5c312027823 */ /* 0x040fe20000000013 */
[----:B------:R-:W-:-:S06]  /*0310*/  FFMA R21, R18, 4.9050002098083496094, R21 ;  /* 0x409cf5c312157823 */ /* 0x000fcc0000000015 */
[----:B------:R-:W2:Y:S08]  /*0320*/  LDC.64 R12, c[0x0][0x3a0] ;  /* 0x0000e800ff0c7b82 */ /* 0x000eb00000000a00 */
[----:B------:R-:W3:Y:S01]  /*0330*/  LDC.64 R8, c[0x0][0x3a8] ;  /* 0x0000ea00ff087b82 */ /* 0x000ee20000000a00 */
[----:B0-----:R-:W-:-:S05]  /*0340*/  IMAD.WIDE.U32 R16, R3, 0x4, R16 ;  /* 0x0000000403107825 */ /* 0x001fca00078e0010 */
[----:B------:R-:W-:Y:S02]  /*0350*/  STG.E desc[UR4][R16.64], R11 ;  /* 0x0000000b10007986 */ /* 0x000fe4000c101904 */
[----:B------:R-:W0:Y:S01]  /*0360*/  LDC.64 R6, c[0x0][0x3b8] ;  /* 0x0000ee00ff067b82 */ /* 0x000e220000000a00 */
[----:B-1----:R-:W-:-:S05]  /*0370*/  IMAD.WIDE.U32 R14, R3, 0x4, R14 ;  /* 0x00000004030e7825 */ /* 0x002fca00078e000e */
[----:B------:R-:W-:Y:S02]  /*0380*/  STG.E desc[UR4][R14.64], R10 ;  /* 0x0000000a0e007986 */ /* 0x000fe4000c101904 */
[----:B------:R-:W1:Y:S01]  /*0390*/  LDC.64 R4, c[0x0][0x3c0] ;  /* 0x0000f000ff047b82 */ /* 0x000e620000000a00 */
[----:B--2---:R-:W-:-:S05]  /*03a0*/  IMAD.WIDE.U32 R12, R3, 0x4, R12 ;  /* 0x00000004030c7825 */ /* 0x004fca00078e000c */
[----:B------:R-:W-:Y:S01]  /*03b0*/  STG.E desc[UR4][R12.64], R2 ;  /* 0x000000020c007986 */ /* 0x000fe2000c101904 */
[----:B---3--:R-:W-:-:S05]  /*03c0*/  IMAD.WIDE.U32 R8, R3, 0x4, R8 ;  /* 0x0000000403087825 */ /* 0x008fca00078e0008 */
[----:B------:R-:W-:Y:S01]  /*03d0*/  STG.E desc[UR4][R8.64], R0 ;  /* 0x0000000008007986 */ /* 0x000fe2000c101904 */
[----:B0-----:R-:W-:-:S05]  /*03e0*/  IMAD.WIDE.U32 R6, R3, 0x4, R6 ;  /* 0x0000000403067825 */ /* 0x001fca00078e0006 */
[----:B------:R-:W-:Y:S01]  /*03f0*/  STG.E desc[UR4][R6.64], R0 ;  /* 0x0000000006007986 */ /* 0x000fe2000c101904 */
[----:B-1----:R-:W-:-:S05]  /*0400*/  IMAD.WIDE.U32 R4, R3, 0x4, R4 ;  /* 0x0000000403047825 */ /* 0x002fca00078e0004 */
[----:B------:R-:W-:Y:S01]  /*0410*/  STG.E desc[UR4][R4.64], R21 ;  /* 0x0000001504007986 */ /* 0x000fe2000c101904 */
[----:B------:R-:W-:Y:S05]  /*0420*/  EXIT ;  /* 0x000000000000794d */ /* 0x000fea0003800000 */
        .weak           $__internal_0_$__cuda_sm20_rcp_rn_f32_slowpath
        .type           $__internal_0_$__cuda_sm20_rcp_rn_f32_slowpath,@function
        .size           $__internal_0_$__cuda_sm20_rcp_rn_f32_slowpath,(.L_x_15 - $__internal_0_$__cuda_sm20_rcp_rn_f32_slowpath)
$__internal_0_$__cuda_sm20_rcp_rn_f32_slowpath:
[----:B------:R-:W-:Y:S01]  /*0430*/  SHF.L.U32 R2, R0, 0x1, RZ ;  /* 0x0000000100027819 */ /* 0x000fe200000006ff */
[----:B------:R-:W-:Y:S03]  /*0440*/  BSSY.RECONVERGENT B1, `(.L_x_9) ;  /* 0x0000030000017945 */ /* 0x000fe60003800200 */
[----:B------:R-:W-:-:S04]  /*0450*/  SHF.R.U32.HI R2, RZ, 0x18, R2 ;  /* 0x00000018ff027819 */ /* 0x000fc80000011602 */
[----:B------:R-:W-:-:S13]  /*0460*/  ISETP.NE.U32.AND P0, PT, R2, RZ, PT ;  /* 0x000000ff0200720c */ /* 0x000fda0003f05070 */
[----:B------:R-:W-:Y:S05]  /*0470*/  @P0 BRA `(.L_x_10) ;  /* 0x0000000000280947 */ /* 0x000fea0003800000 */
[----:B------:R-:W-:-:S04]  /*0480*/  SHF.L.U32 R2, R0, 0x1, RZ ;  /* 0x0000000100027819 */ /* 0x000fc800000006ff */
[----:B------:R-:W-:-:S13]  /*0490*/  ISETP.NE.AND P0, PT, R2, RZ, PT ;  /* 0x000000ff0200720c */ /* 0x000fda0003f05270 */
[----:B------:R-:W-:Y:S01]  /*04a0*/  @P0 FFMA R6, R0, 1.84467440737095516160e+19, RZ ;  /* 0x5f80000000060823 */ /* 0x000fe200000000ff */
[----:B------:R-:W-:Y:S08]  /*04b0*/  @!P0 MUFU.RCP R5, R0 ;  /* 0x0000000000058308 */ /* 0x000ff00000001000 */
[----:B------:R-:W0:Y:S02]  /*04c0*/  @P0 MUFU.RCP R7, R6 ;  /* 0x0000000600070308 */ /* 0x000e240000001000 */
[----:B0-----:R-:W-:-:S04]  /*04d0*/  @P0 FFMA R2, R6, R7, -1 ;  /* 0xbf80000006020423 */ /* 0x001fc80000000007 */
[----:B------:R-:W-:-:S04]  /*04e0*/  @P0 FADD.FTZ R2, -R2, -RZ ;  /* 0x800000ff02020221 */ /* 0x000fc80000010100 */
[----:B------:R-:W-:-:S04]  /*04f0*/  @P0 FFMA R2, R7, R2, R7 ;  /* 0x0000000207020223 */ /* 0x000fc80000000007 */
[----:B------:R-:W-:Y:S01]  /*0500*/  @P0 FFMA R5, R2, 1.84467440737095516160e+19, RZ ;  /* 0x5f80000002050823 */ /* 0x000fe200000000ff */
[----:B------:R-:W-:Y:S06]  /*0510*/  BRA `(.L_x_11) ;  /* 0x0000000000887947 */ /* 0x000fec0003800000 */
.L_x_10:
[----:B------:R-:W-:-:S05]  /*0520*/  VIADD R5, R2, 0xffffff03 ;  /* 0xffffff0302057836 */ /* 0x000fca0000000000 */
[----:B------:R-:W-:-:S13]  /*0530*/  ISETP.GT.U32.AND P0, PT, R5, 0x1, PT ;  /* 0x000000010500780c */ /* 0x000fda0003f04070 */
[----:B------:R-:W-:Y:S05]  /*0540*/  @P0 BRA `(.L_x_12) ;  /* 0x0000000000780947 */ /* 0x000fea0003800000 */
[----:B------:R-:W-:Y:S01]  /*0550*/  LOP3.LUT R6, R0, 0x7fffff, RZ, 0xc0, !PT ;  /* 0x007fffff00067812 */ /* 0x000fe200078ec0ff */
[----:B------:R-:W-:-:S03]  /*0560*/  HFMA2 R12, -RZ, RZ, 0, 1.78813934326171875e-07 ;  /* 0x00000003ff0c7431 */ /* 0x000fc600000001ff */
[----:B------:R-:W-:-:S04]  /*0570*/  LOP3.LUT R6, R6, 0x3f800000, RZ, 0xfc, !PT ;  /* 0x3f80000006067812 */ /* 0x000fc800078efcff */
[----:B------:R-:W0:Y:S01]  /*0580*/  MUFU.RCP R7, R6 ;  /* 0x0000000600077308 */ /* 0x000e220000001000 */
[----:B------:R-:W-:Y:S01]  /*0590*/  SHF.L.U32 R13, R12, R5, RZ ;  /* 0x000000050c0d7219 */ /* 0x000fe200000006ff */
[----:B0-----:R-:W-:-:S04]  /*05a0*/  FFMA R8, R6, R7, -1 ;  /* 0xbf80000006087423 */ /* 0x001fc80000000007 */
[----:B------:R-:W-:-:S04]  /*05b0*/  FADD.FTZ R8, -R8, -RZ ;  /* 0x800000ff08087221 */ /* 0x000fc80000010100 */
[CCC-:B------:R-:W-:Y:S01]  /*05c0*/  FFMA.RM R9, R7.reuse, R8.reuse, R7.reuse ;  /* 0x0000000807097223 */ /* 0x1c0fe20000004007 */
[----:B------:R-:W-:-:S04]  /*05d0*/  FFMA.RP R8, R7, R8, R7 ;  /* 0x0000000807087223 */ /* 0x000fc80000008007 */
[C---:B------:R-:W-:Y:S02]  /*05e0*/  LOP3.LUT R7, R9.reuse, 0x7fffff, RZ, 0xc0, !PT ;  /* 0x007fffff09077812 */ /* 0x040fe400078ec0ff */
[----:B------:R-:W-:Y:S02]  /*05f0*/  FSETP.NEU.FTZ.AND P0, PT, R9, R8, PT ;  /* 0x000000080900720b */ /* 0x000fe40003f1d000 */
[----:B------:R-:W-:Y:S02]  /*0600*/  LOP3.LUT R8, R7, 0x800000, RZ, 0xfc, !PT ;  /* 0x0080000007087812 */ /* 0x000fe400078efcff */
[----:B------:R-:W-:Y:S02]  /*0610*/  SEL R7, RZ, 0xffffffff, !P0 ;  /* 0xffffffffff077807 */ /* 0x000fe40004000000 */
[----:B------:R-:W-:Y:S02]  /*0620*/  LOP3.LUT R6, R13, R8, RZ, 0xc0, !PT ;  /* 0x000000080d067212 */ /* 0x000fe400078ec0ff */
[----:B------:R-:W-:-:S02]  /*0630*/  IADD3 R7, PT, PT, -R7, RZ, RZ ;  /* 0x000000ff07077210 */ /* 0x000fc40007ffe1ff */
[-C--:B------:R-:W-:Y:S02]  /*0640*/  SHF.R.U32.HI R6, RZ, R5.reuse, R6 ;  /* 0x00000005ff067219 */ /* 0x080fe40000011606 */
[----:B------:R-:W-:Y:S02]  /*0650*/  LOP3.LUT P1, RZ, R7, R5, R8, 0xf8, !PT ;  /* 0x0000000507ff7212 */ /* 0x000fe4000782f808 */
[C---:B------:R-:W-:Y:S02]  /*0660*/  LOP3.LUT P0, RZ, R6.reuse, 0x1, RZ, 0xc0, !PT ;  /* 0x0000000106ff7812 */ /* 0x040fe4000780c0ff */
[----:B------:R-:W-:-:S04]  /*0670*/  LOP3.LUT P2, RZ, R6, 0x2, RZ, 0xc0, !PT ;  /* 0x0000000206ff7812 */ /* 0x000fc8000784c0ff */
[----:B------:R-:W-:Y:S02]  /*0680*/  PLOP3.LUT P0, PT, P0, P1, P2, 0xe0, 0x0 ;  /* 0x000000000000781c */ /* 0x000fe40000703c20 */
[----:B------:R-:W-:Y:S02]  /*0690*/  LOP3.LUT P1, RZ, R0, 0x7fffff, RZ, 0xc0, !PT ;  /* 0x007fffff00ff7812 */ /* 0x000fe4000782c0ff */
[----:B------:R-:W-:-:S05]  /*06a0*/  SEL R5, RZ, 0x1, !P0 ;  /* 0x00000001ff057807 */ /* 0x000fca0004000000 */
[----:B------:R-:W-:-:S05]  /*06b0*/  IMAD.MOV R5, RZ, RZ, -R5 ;  /* 0x000000ffff057224 */ /* 0x000fca00078e0a05 */
[----:B------:R-:W-:Y:S02]  /*06c0*/  ISETP.GE.AND P0, PT, R5, RZ, PT ;  /* 0x000000ff0500720c */ /* 0x000fe40003f06270 */
[----:B------:R-:W-:-:S04]  /*06d0*/  IADD3 R5, PT, PT, R2, -0xfc, RZ ;  /* 0xffffff0402057810 */ /* 0x000fc80007ffe0ff */
[----:B------:R-:W-:-:S07]  /*06e0*/  SHF.R.U32.HI R5, RZ, R5, R8 ;  /* 0x00000005ff057219 */ /* 0x000fce0000011608 */
[----:B------:R-:W-:-:S05]  /*06f0*/  @!P0 IADD3 R5, PT, PT, R5, 0x1, RZ ;  /* 0x0000000105058810 */ /* 0x000fca0007ffe0ff */
[----:B------:R-:W-:-:S05]  /*0700*/  @!P1 IMAD.SHL.U32 R5, R5, 0x2, RZ ;  /* 0x0000000205059824 */ /* 0x000fca00078e00ff */
[----:B------:R-:W-:Y:S01]  /*0710*/  LOP3.LUT R5, R5, 0x80000000, R0, 0xf8, !PT ;  /* 0x8000000005057812 */ /* 0x000fe200078ef800 */
[----:B------:R-:W-:Y:S06]  /*0720*/  BRA `(.L_x_11) ;  /* 0x0000000000047947 */ /* 0x000fec0003800000 */
.L_x_12:
[----:B------:R0:W1:Y:S02]  /*0730*/  MUFU.RCP R5, R0 ;  /* 0x0000000000057308 */ /* 0x0000640000001000 */
.L_x_11:
[----:B------:R-:W-:Y:S05]  /*0740*/  BSYNC.RECONVERGENT B1 ;  /* 0x0000000000017941 */ /* 0x000fea0003800200 */
.L_x_9:
[----:B-1----:R-:W-:Y:S01]  /*0750*/  MOV R2, R5 ;  /* 0x0000000500027202 */ /* 0x002fe20000000f00 */
[----:B------:R-:W-:-:S04]  /*0760*/  HFMA2 R5, -RZ, RZ, 0, 0 ;  /* 0x00000000ff057431 */ /* 0x000fc800000001ff */
[----:B0-----:R-:W-:Y:S05]  /*0770*/  RET.REL.NODEC R4 `(_Z13computeFluxesPfS_S_S_S_S_S_S_S_ii) ;  /* 0xfffffff804207950 */ /* 0x001fea0003c3ffff */
.L_x_13:
        /* <DEDUP_REMOVED lines=16> */
.L_x_15:


//--------------------- .text._Z18initializeInteriorPfS_S_S_S_iifff --------------------------
	.section	.text._Z18initializeInteriorPfS_S_S_S_iifff,"ax",@progbits
	.align	128
        .global         _Z18initializeInteriorPfS_S_S_S_iifff
        .type           _Z18initializeInteriorPfS_S_S_S_iifff,@function
        .size           _Z18initializeInteriorPfS_S_S_S_iifff,(.L_x_23 - _Z18initializeInteriorPfS_S_S_S_iifff)
        .other          _Z18initializeInteriorPfS_S_S_S_iifff,@"STO_CUDA_ENTRY STV_DEFAULT"
_Z18initializeInteriorPfS_S_S_S_iifff:
.text._Z18initializeInteriorPfS_S_S_S_iifff:
        /* <DEDUP_REMOVED lines=10> */
[----:B------:R-:W-:Y:S01]  /*00a0*/  IADD3 R15, PT, PT, R13, 0x1, RZ ;  /* 0x000000010d0f7810 */ /* 0x000fe20007ffe0ff */
[----:B-1----:R-:W-:Y:S01]  /*00b0*/  IMAD R11, R11, UR4, R0 ;  /* 0x000000040b0b7c24 */ /* 0x002fe2000f8e0200 */
[----:B------:R-:W-:Y:S02]  /*00c0*/  UIADD3 UR4, UPT, UPT, UR9, 0x1, URZ ;  /* 0x0000000109047890 */ /* 0x000fe4000fffe0ff */
[----:B------:R-:W-:Y:S02]  /*00d0*/  ISETP.GE.U32.AND P0, PT, R15, UR5, PT ;  /* 0x000000050f007c0c */ /* 0x000fe4000bf06070 */
[----:B------:R-:W-:-:S04]  /*00e0*/  IADD3 R0, PT, PT, R11, 0x1, RZ ;  /* 0x000000010b007810 */ /* 0x000fc80007ffe0ff */
[----:B------:R-:W-:-:S13]  /*00f0*/  ISETP.GE.U32.OR P0, PT, R0, UR4, P0 ;  /* 0x0000000400007c0c */ /* 0x000fda0008706470 */
[----:B------:R-:W-:Y:S05]  /*0100*/  @P0 EXIT ;  /* 0x000000000000094d */ /* 0x000fea0003800000 */
[----:B------:R-:W0:Y:S01]  /*0110*/  LDC R10, c[0x0][0x3b8] ;  /* 0x0000ee00ff0a7b82 */ /* 0x000e220000000800 */
[----:B------:R-:W1:Y:S01]  /*0120*/  LDCU.64 UR6, c[0x0][0x358] ;  /* 0x00006b00ff0677ac */ /* 0x000e620008000a00 */
[----:B------:R-:W-:Y:S02]  /*0130*/  I2FP.F32.U32 R12, R13 ;  /* 0x0000000d000c7245 */ /* 0x000fe40000201000 */
[----:B------:R-:W-:Y:S01]  /*0140*/  I2FP.F32.U32 R19, R11 ;  /* 0x0000000b00137245 */ /* 0x000fe20000201000 */
[----:B------:R-:W-:-:S03]  /*0150*/  UIADD3 UR4, UPT, UPT, UR8, 0x2, URZ ;  /* 0x0000000208047890 */ /* 0x000fc6000fffe0ff */
[----:B------:R-:W2:Y:S03]  /*0160*/  LDC.64 R8, c[0x0][0x3b0] ;  /* 0x0000ec00ff087b82 */ /* 0x000ea60000000a00 */
[----:B------:R-:W-:-:S05]  /*0170*/  IMAD R15, R0, UR4, R15 ;  /* 0x00000004000f7c24 */ /* 0x000fca000f8e020f */
[----:B------:R-:W3:Y:S08]  /*0180*/  LDC.64 R6, c[0x0][0x380] ;  /* 0x0000e000ff067b82 */ /* 0x000ef00000000a00 */
[----:B------:R-:W4:Y:S01]  /*0190*/  LDC.64 R4, c[0x0][0x388] ;  /* 0x0000e200ff047b82 */ /* 0x000f220000000a00 */
[----:B0-----:R-:W-:-:S07]  /*01a0*/  FMUL R10, R10, -0.5 ;  /* 0xbf0000000a0a7820 */ /* 0x001fce0000400000 */
[----:B------:R-:W0:Y:S01]  /*01b0*/  LDC.64 R2, c[0x0][0x390] ;  /* 0x0000e400ff027b82 */ /* 0x000e220000000a00 */
[--C-:B--2---:R-:W-:Y:S01]  /*01c0*/  FFMA R17, R8, 0.5, R10.reuse ;  /* 0x3f00000008117823 */ /* 0x104fe2000000000a */
[----:B------:R-:W-:-:S03]  /*01d0*/  FFMA R10, R9, 0.5, R10 ;  /* 0x3f000000090a7823 */ /* 0x000fc6000000000a */
[----:B------:R-:W-:Y:S01]  /*01e0*/  FFMA R17, R12, R8, R17 ;  /* 0x000000080c117223 */ /* 0x000fe20000000011 */
[----:B------:R-:W-:Y:S01]  /*01f0*/  FFMA R19, R19, R9, R10 ;  /* 0x0000000913137223 */ /* 0x000fe2000000000a */
[----:B---3--:R-:W-:-:S05]  /*0200*/  IMAD.WIDE.U32 R6, R13, 0x4, R6 ;  /* 0x000000040d067825 */ /* 0x008fca00078e0006 */
[----:B-1----:R-:W-:Y:S01]  /*0210*/  STG.E desc[UR6][R6.64], R17 ;  /* 0x0000001106007986 */ /* 0x002fe2000c101906 */
[----:B----4-:R-:W-:-:S05]  /*0220*/  IMAD.WIDE.U32 R4, R11, 0x4, R4 ;  /* 0x000000040b047825 */ /* 0x010fca00078e0004 */
[----:B------:R1:W-:Y:S01]  /*0230*/  STG.E desc[UR6][R4.64], R19 ;  /* 0x0000001304007986 */ /* 0x0003e2000c101906 */
[----:B0-----:R-:W-:-:S05]  /*0240*/  IMAD.WIDE R2, R15, 0x4, R2 ;  /* 0x000000040f027825 */ /* 0x001fca00078e0202 */
[----:B------:R-:W2:Y:S01]  /*0250*/  LDG.E R11, desc[UR6][R2.64] ;  /* 0x00000006020b7981 */ /* 0x000ea2000c1e1900 */
[----:B------:R-:W-:Y:S01]  /*0260*/  FMUL R0, R19, R19 ;  /* 0x0000001313007220 */ /* 0x000fe20000400000 */
[----:B------:R-:W-:Y:S01]  /*0270*/  HFMA2 R9, -RZ, RZ, 0.96630859375, -0.0022525787353515625 ;  /* 0x3bbb989dff097431 */ /* 0x000fe200000001ff */
[----:B------:R-:W-:Y:S01]  /*0280*/  MOV R13, 0x437c0000 ;  /* 0x437c0000000d7802 */ /* 0x000fe20000000f00 */
[----:B-1----:R-:W-:Y:S02]  /*0290*/  HFMA2 R5, -RZ, RZ, 1.69921875, -19.203125 ;  /* 0x3ecccccdff057431 */ /* 0x002fe400000001ff */
[----:B------:R-:W-:-:S04]  /*02a0*/  FFMA R0, R17, R17, R0 ;  /* 0x0000001111007223 */ /* 0x000fc80000000000 */
[----:B------:R-:W-:-:S04]  /*02b0*/  FMUL R0, R0, -5 ;  /* 0xc0a0000000007820 */ /* 0x000fc80000400000 */
[----:B------:R-:W-:-:S04]  /*02c0*/  FFMA.SAT R8, R0, R9, 0.5 ;  /* 0x3f00000000087423 */ /* 0x000fc80000002009 */
[----:B------:R-:W-:-:S04]  /*02d0*/  FFMA.RM R8, R8, R13, 12582913 ;  /* 0x4b40000108087423 */ /* 0x000fc8000000400d */
[C---:B------:R-:W-:Y:S01]  /*02e0*/  FADD R9, R8.reuse, -12583039 ;  /* 0xcb40007f08097421 */ /* 0x040fe20000000000 */
[----:B------:R-:W-:-:S03]  /*02f0*/  SHF.L.U32 R8, R8, 0x17, RZ ;  /* 0x0000001708087819 */ /* 0x000fc600000006ff */
[----:B------:R-:W-:-:S04]  /*0300*/  FFMA R9, R0, 1.4426950216293334961, -R9 ;  /* 0x3fb8aa3b00097823 */ /* 0x000fc80000000809 */
[----:B------:R-:W-:-:S06]  /*0310*/  FFMA R9, R0, 1.925963033500011079e-08, R9 ;  /* 0x32a5706000097823 */ /* 0x000fcc0000000009 */
[----:B------:R-:W0:Y:S02]  /*0320*/  MUFU.EX2 R9, R9 ;  /* 0x0000000900097308 */ /* 0x000e240000000800 */
[----:B0-----:R-:W-:-:S04]  /*0330*/  FMUL R8, R8, R9 ;  /* 0x0000000908087220 */ /* 0x001fc80000400000 */
[----:B------:R-:W-:-:S04]  /*0340*/  FFMA R8, R8, R5, 1 ;  /* 0x3f80000008087423 */ /* 0x000fc80000000005 */
[----:B--2---:R-:W-:-:S05]  /*0350*/  FADD R11, R8, R11 ;  /* 0x0000000b080b7221 */ /* 0x004fca0000000000 */
[----:B------:R-:W-:Y:S01]  /*0360*/  STG.E desc[UR6][R2.64], R11 ;  /* 0x0000000b02007986 */ /* 0x000fe2000c101906 */
[----:B------:R-:W-:Y:S05]  /*0370*/  EXIT ;  /* 0x000000000000794d */ /* 0x000fea0003800000 */
.L_x_14:
        /* <DEDUP_REMOVED lines=16> */
.L_x_23:


//--------------------- .nv.shared.reserved.0     --------------------------
	.section	.nv.shared.reserved.0,"aw",@nobits
	.weak		__nv_reservedSMEM_offset_0_alias
	.size		__nv_reservedSMEM_offset_0_alias, 0, 64
	.other		__nv_reservedSMEM_offset_0_alias,@"STO_CUDA_RESERVED_SHARED STV_DEFAULT"
__nv_reservedSMEM_offset_0_alias:
	.zero		0
	.zero		64


//--------------------- .nv.constant0._Z16applyTopBoundaryPfS_S_ii --------------------------
	.section	.nv.constant0._Z16applyTopBoundaryPfS_S_ii,"a",@progbits
	.sectionflags	@""
	.align	4
.nv.constant0._Z16applyTopBoundaryPfS_S_ii:
	.zero		928


//--------------------- .nv.constant0._Z19applyBottomBoundaryPfS_S_ii --------------------------
	.section	.nv.constant0._Z19applyBottomBoundaryPfS_S_ii,"a",@progbits
	.sectionflags	@""
	.align	4
.nv.constant0._Z19applyBottomBoundaryPfS_S_ii:
	.zero		928


//--------------------- .nv.constant0._Z18applyRightBoundaryPfS_S_ii --------------------------
	.section	.nv.constant0._Z18applyRightBoundaryPfS_S_ii,"a",@progbits
	.sectionflags	@""
	.align	4
.nv.constant0._Z18applyRightBoundaryPfS_S_ii:
	.zero		928


//--------------------- .nv.constant0._Z17applyLeftBoundaryPfS_S_ii --------------------------
	.section	.nv.constant0._Z17applyLeftBoundaryPfS_S_ii,"a",@progbits
	.sectionflags	@""
	.align	4
.nv.constant0._Z17applyLeftBoundaryPfS_S_ii:
	.zero		928


//--------------------- .nv.constant0._Z15updateVariablesPfS_S_S_S_S_ii --------------------------
	.section	.nv.constant0._Z15updateVariablesPfS_S_S_S_S_ii,"a",@progbits
	.sectionflags	@""
	.align	4
.nv.constant0._Z15updateVariablesPfS_S_S_S_S_ii:
	.zero		952


//--------------------- .nv.constant0._Z16computeVariablesPfS_S_S_S_S_S_S_S_S_S_S_ffii --------------------------
	.section	.nv.constant0._Z16computeVariablesPfS_S_S_S_S_S_S_S_S_S_S_ffii,"a",@progbits
	.sectionflags	@""
	.align	4
.nv.constant0._Z16computeVariablesPfS_S_S_S_S_S_S_S_S_S_S_ffii:
	.zero		1008


//--------------------- .nv.constant0._Z13computeFluxesPfS_S_S_S_S_S_S_S_ii --------------------------
	.section	.nv.constant0._Z13computeFluxesPfS_S_S_S_S_S_S_S_ii,"a",@progbits
	.sectionflags	@""
	.align	4
.nv.constant0._Z13computeFluxesPfS_S_S_S_S_S_S_S_ii:
	.zero		976


//--------------------- .nv.constant0._Z18initializeInteriorPfS_S_S_S_iifff --------------------------
	.section	.nv.constant0._Z18initializeInteriorPfS_S_S_S_iifff,"a",@progbits
	.sectionflags	@""
	.align	4
.nv.constant0._Z18initializeInteriorPfS_S_S_S_iifff:
	.zero		956


//--------------------- SYMBOLS --------------------------

	.type		.nv.reservedSmem.offset0,@object
	.size		.nv.reservedSmem.offset0,0x4
